//
// Generated by NVIDIA NVVM Compiler
//
// Compiler Build ID: CL-36424714
// Cuda compilation tools, release 13.0, V13.0.88
// Based on NVVM 20.0.0
//

.version 9.0
.target sm_100
.address_size 64

	// .globl	lux_softmax_f32_kernel
// _ZZ22lux_softmax_f32_kernelE5s_max has been demoted
// _ZZ22lux_softmax_f32_kernelE5s_sum has been demoted
// _ZZ22lux_softmax_f32_kernelE8warp_max has been demoted
// _ZZ22lux_softmax_f32_kernelE8warp_sum has been demoted
// _ZZ29lux_softmax_online_f32_kernelE11warp_states has been demoted
// _ZZ29lux_softmax_online_f32_kernelE5s_max has been demoted
// _ZZ29lux_softmax_online_f32_kernelE5s_sum has been demoted
// _ZZ22lux_softmax_f16_kernelE5s_max has been demoted
// _ZZ22lux_softmax_f16_kernelE5s_sum has been demoted
// _ZZ22lux_softmax_f16_kernelE8warp_max has been demoted
// _ZZ22lux_softmax_f16_kernelE8warp_sum has been demoted
// _ZZ30lux_softmax_inplace_f32_kernelE5s_max has been demoted
// _ZZ30lux_softmax_inplace_f32_kernelE5s_sum has been demoted
// _ZZ30lux_softmax_inplace_f32_kernelE9warp_vals has been demoted
// _ZZ26lux_log_softmax_f32_kernelE5s_max has been demoted
// _ZZ26lux_log_softmax_f32_kernelE9s_log_sum has been demoted
// _ZZ26lux_log_softmax_f32_kernelE8warp_max has been demoted
// _ZZ26lux_log_softmax_f32_kernelE8warp_sum has been demoted
// _ZZ34lux_softmax_temperature_f32_kernelE5s_max has been demoted
// _ZZ34lux_softmax_temperature_f32_kernelE5s_sum has been demoted
// _ZZ34lux_softmax_temperature_f32_kernelE8warp_max has been demoted
// _ZZ34lux_softmax_temperature_f32_kernelE8warp_sum has been demoted
// _ZZ31lux_softmax_backward_f32_kernelE5s_dot has been demoted
// _ZZ31lux_softmax_backward_f32_kernelE8warp_sum has been demoted

.visible .entry lux_softmax_f32_kernel(
	.param .u64 .ptr .align 1 lux_softmax_f32_kernel_param_0,
	.param .u64 .ptr .align 1 lux_softmax_f32_kernel_param_1,
	.param .u32 lux_softmax_f32_kernel_param_2,
	.param .u32 lux_softmax_f32_kernel_param_3
)
{
	.reg .pred 	%p<36>;
	.reg .b32 	%r<78>;
	.reg .b32 	%f<83>;
	.reg .b64 	%rd<15>;
	// demoted variable
	.shared .align 4 .f32 _ZZ22lux_softmax_f32_kernelE5s_max;
	// demoted variable
	.shared .align 4 .f32 _ZZ22lux_softmax_f32_kernelE5s_sum;
	// demoted variable
	.shared .align 4 .b8 _ZZ22lux_softmax_f32_kernelE8warp_max[128];
	// demoted variable
	.shared .align 4 .b8 _ZZ22lux_softmax_f32_kernelE8warp_sum[128];
	ld.param.u64 	%rd3, [lux_softmax_f32_kernel_param_0];
	ld.param.u64 	%rd4, [lux_softmax_f32_kernel_param_1];
	ld.param.u32 	%r15, [lux_softmax_f32_kernel_param_2];
	ld.param.u32 	%r14, [lux_softmax_f32_kernel_param_3];
	mov.u32 	%r1, %ctaid.x;
	mov.u32 	%r77, %tid.x;
	setp.ge.u32 	%p1, %r1, %r15;
	@%p1 bra 	$L__BB0_24;
	cvta.to.global.u64 	%rd5, %rd3;
	cvta.to.global.u64 	%rd6, %rd4;
	mul.lo.s32 	%r16, %r14, %r1;
	mul.wide.u32 	%rd7, %r16, 4;
	add.s64 	%rd1, %rd6, %rd7;
	add.s64 	%rd2, %rd5, %rd7;
	setp.ge.u32 	%p2, %r77, %r14;
	mov.f32 	%f78, 0fFF800000;
	@%p2 bra 	$L__BB0_4;
	mov.f32 	%f78, 0fFF800000;
	mov.u32 	%r3, %ntid.x;
	mov.u32 	%r75, %r77;
$L__BB0_3:
	mul.wide.u32 	%rd8, %r75, 4;
	add.s64 	%rd9, %rd1, %rd8;
	ld.global.nc.f32 	%f19, [%rd9];
	max.f32 	%f78, %f78, %f19;
	add.s32 	%r75, %r75, %r3;
	setp.lt.u32 	%p3, %r75, %r14;
	@%p3 bra 	$L__BB0_3;
$L__BB0_4:
	mov.b32 	%r17, %f78;
	shfl.sync.down.b32	%r18|%p4, %r17, 16, 31, -1;
	mov.b32 	%f20, %r18;
	max.f32 	%f21, %f78, %f20;
	mov.b32 	%r19, %f21;
	shfl.sync.down.b32	%r20|%p5, %r19, 8, 31, -1;
	mov.b32 	%f22, %r20;
	max.f32 	%f23, %f21, %f22;
	mov.b32 	%r21, %f23;
	shfl.sync.down.b32	%r22|%p6, %r21, 4, 31, -1;
	mov.b32 	%f24, %r22;
	max.f32 	%f25, %f23, %f24;
	mov.b32 	%r23, %f25;
	shfl.sync.down.b32	%r24|%p7, %r23, 2, 31, -1;
	mov.b32 	%f26, %r24;
	max.f32 	%f27, %f25, %f26;
	mov.b32 	%r25, %f27;
	shfl.sync.down.b32	%r26|%p8, %r25, 1, 31, -1;
	mov.b32 	%f28, %r26;
	max.f32 	%f4, %f27, %f28;
	and.b32  	%r6, %r77, 31;
	shr.u32 	%r7, %r77, 5;
	setp.ne.s32 	%p9, %r6, 0;
	@%p9 bra 	$L__BB0_6;
	shl.b32 	%r27, %r7, 2;
	mov.u32 	%r28, _ZZ22lux_softmax_f32_kernelE8warp_max;
	add.s32 	%r29, %r28, %r27;
	st.shared.f32 	[%r29], %f4;
$L__BB0_6:
	bar.sync 	0;
	setp.gt.u32 	%p10, %r77, 31;
	@%p10 bra 	$L__BB0_11;
	mov.u32 	%r30, %ntid.x;
	shr.u32 	%r31, %r30, 5;
	setp.ge.u32 	%p11, %r6, %r31;
	mov.f32 	%f79, 0fFF800000;
	@%p11 bra 	$L__BB0_9;
	shl.b32 	%r32, %r6, 2;
	mov.u32 	%r33, _ZZ22lux_softmax_f32_kernelE8warp_max;
	add.s32 	%r34, %r33, %r32;
	ld.shared.f32 	%f79, [%r34];
$L__BB0_9:
	setp.ne.s32 	%p12, %r6, 0;
	mov.b32 	%r35, %f79;
	shfl.sync.down.b32	%r36|%p13, %r35, 16, 31, -1;
	mov.b32 	%f30, %r36;
	max.f32 	%f31, %f79, %f30;
	mov.b32 	%r37, %f31;
	shfl.sync.down.b32	%r38|%p14, %r37, 8, 31, -1;
	mov.b32 	%f32, %r38;
	max.f32 	%f33, %f31, %f32;
	mov.b32 	%r39, %f33;
	shfl.sync.down.b32	%r40|%p15, %r39, 4, 31, -1;
	mov.b32 	%f34, %r40;
	max.f32 	%f35, %f33, %f34;
	mov.b32 	%r41, %f35;
	shfl.sync.down.b32	%r42|%p16, %r41, 2, 31, -1;
	mov.b32 	%f36, %r42;
	max.f32 	%f37, %f35, %f36;
	mov.b32 	%r43, %f37;
	shfl.sync.down.b32	%r44|%p17, %r43, 1, 31, -1;
	mov.b32 	%f38, %r44;
	max.f32 	%f7, %f37, %f38;
	@%p12 bra 	$L__BB0_11;
	st.shared.f32 	[_ZZ22lux_softmax_f32_kernelE5s_max], %f7;
$L__BB0_11:
	setp.ge.u32 	%p18, %r77, %r14;
	bar.sync 	0;
	mov.f32 	%f81, 0f00000000;
	@%p18 bra 	$L__BB0_14;
	ld.shared.f32 	%f8, [_ZZ22lux_softmax_f32_kernelE5s_max];
	mov.f32 	%f81, 0f00000000;
	mov.u32 	%r8, %ntid.x;
	mov.u32 	%r76, %r77;
$L__BB0_13:
	mul.wide.u32 	%rd10, %r76, 4;
	add.s64 	%rd11, %rd1, %rd10;
	ld.global.nc.f32 	%f41, [%rd11];
	sub.f32 	%f42, %f41, %f8;
	fma.rn.f32 	%f43, %f42, 0f3BBB989D, 0f3F000000;
	cvt.sat.f32.f32 	%f44, %f43;
	mov.f32 	%f45, 0f4B400001;
	mov.f32 	%f46, 0f437C0000;
	fma.rm.f32 	%f47, %f44, %f46, %f45;
	add.f32 	%f48, %f47, 0fCB40007F;
	neg.f32 	%f49, %f48;
	fma.rn.f32 	%f50, %f42, 0f3FB8AA3B, %f49;
	fma.rn.f32 	%f51, %f42, 0f32A57060, %f50;
	mov.b32 	%r45, %f47;
	shl.b32 	%r46, %r45, 23;
	mov.b32 	%f52, %r46;
	ex2.approx.ftz.f32 	%f53, %f51;
	mul.f32 	%f54, %f53, %f52;
	add.s64 	%rd12, %rd2, %rd10;
	st.global.f32 	[%rd12], %f54;
	add.f32 	%f81, %f81, %f54;
	add.s32 	%r76, %r76, %r8;
	setp.lt.u32 	%p19, %r76, %r14;
	@%p19 bra 	$L__BB0_13;
$L__BB0_14:
	setp.ne.s32 	%p20, %r6, 0;
	mov.b32 	%r47, %f81;
	shfl.sync.down.b32	%r48|%p21, %r47, 16, 31, -1;
	mov.b32 	%f55, %r48;
	add.f32 	%f56, %f81, %f55;
	mov.b32 	%r49, %f56;
	shfl.sync.down.b32	%r50|%p22, %r49, 8, 31, -1;
	mov.b32 	%f57, %r50;
	add.f32 	%f58, %f56, %f57;
	mov.b32 	%r51, %f58;
	shfl.sync.down.b32	%r52|%p23, %r51, 4, 31, -1;
	mov.b32 	%f59, %r52;
	add.f32 	%f60, %f58, %f59;
	mov.b32 	%r53, %f60;
	shfl.sync.down.b32	%r54|%p24, %r53, 2, 31, -1;
	mov.b32 	%f61, %r54;
	add.f32 	%f62, %f60, %f61;
	mov.b32 	%r55, %f62;
	shfl.sync.down.b32	%r56|%p25, %r55, 1, 31, -1;
	mov.b32 	%f63, %r56;
	add.f32 	%f12, %f62, %f63;
	@%p20 bra 	$L__BB0_16;
	shl.b32 	%r57, %r7, 2;
	mov.u32 	%r58, _ZZ22lux_softmax_f32_kernelE8warp_sum;
	add.s32 	%r59, %r58, %r57;
	st.shared.f32 	[%r59], %f12;
$L__BB0_16:
	setp.gt.u32 	%p26, %r77, 31;
	bar.sync 	0;
	@%p26 bra 	$L__BB0_21;
	mov.u32 	%r60, %ntid.x;
	shr.u32 	%r61, %r60, 5;
	setp.ge.u32 	%p27, %r6, %r61;
	mov.f32 	%f82, 0f00000000;
	@%p27 bra 	$L__BB0_19;
	shl.b32 	%r62, %r6, 2;
	mov.u32 	%r63, _ZZ22lux_softmax_f32_kernelE8warp_sum;
	add.s32 	%r64, %r63, %r62;
	ld.shared.f32 	%f82, [%r64];
$L__BB0_19:
	setp.ne.s32 	%p28, %r6, 0;
	mov.b32 	%r65, %f82;
	shfl.sync.down.b32	%r66|%p29, %r65, 16, 31, -1;
	mov.b32 	%f65, %r66;
	add.f32 	%f66, %f82, %f65;
	mov.b32 	%r67, %f66;
	shfl.sync.down.b32	%r68|%p30, %r67, 8, 31, -1;
	mov.b32 	%f67, %r68;
	add.f32 	%f68, %f66, %f67;
	mov.b32 	%r69, %f68;
	shfl.sync.down.b32	%r70|%p31, %r69, 4, 31, -1;
	mov.b32 	%f69, %r70;
	add.f32 	%f70, %f68, %f69;
	mov.b32 	%r71, %f70;
	shfl.sync.down.b32	%r72|%p32, %r71, 2, 31, -1;
	mov.b32 	%f71, %r72;
	add.f32 	%f72, %f70, %f71;
	mov.b32 	%r73, %f72;
	shfl.sync.down.b32	%r74|%p33, %r73, 1, 31, -1;
	mov.b32 	%f73, %r74;
	add.f32 	%f15, %f72, %f73;
	@%p28 bra 	$L__BB0_21;
	st.shared.f32 	[_ZZ22lux_softmax_f32_kernelE5s_sum], %f15;
$L__BB0_21:
	setp.ge.u32 	%p34, %r77, %r14;
	bar.sync 	0;
	@%p34 bra 	$L__BB0_24;
	ld.shared.f32 	%f74, [_ZZ22lux_softmax_f32_kernelE5s_sum];
	mov.u32 	%r11, %ntid.x;
	rcp.rn.f32 	%f16, %f74;
$L__BB0_23:
	mul.wide.u32 	%rd13, %r77, 4;
	add.s64 	%rd14, %rd2, %rd13;
	ld.global.f32 	%f75, [%rd14];
	mul.f32 	%f76, %f16, %f75;
	st.global.f32 	[%rd14], %f76;
	add.s32 	%r77, %r77, %r11;
	setp.lt.u32 	%p35, %r77, %r14;
	@%p35 bra 	$L__BB0_23;
$L__BB0_24:
	ret;

}
	// .globl	lux_softmax_online_f32_kernel
.visible .entry lux_softmax_online_f32_kernel(
	.param .u64 .ptr .align 1 lux_softmax_online_f32_kernel_param_0,
	.param .u64 .ptr .align 1 lux_softmax_online_f32_kernel_param_1,
	.param .u32 lux_softmax_online_f32_kernel_param_2,
	.param .u32 lux_softmax_online_f32_kernel_param_3
)
{
	.reg .pred 	%p<30>;
	.reg .b32 	%r<109>;
	.reg .b32 	%f<340>;
	.reg .b64 	%rd<16>;
	// demoted variable
	.shared .align 4 .b8 _ZZ29lux_softmax_online_f32_kernelE11warp_states[256];
	// demoted variable
	.shared .align 4 .f32 _ZZ29lux_softmax_online_f32_kernelE5s_max;
	// demoted variable
	.shared .align 4 .f32 _ZZ29lux_softmax_online_f32_kernelE5s_sum;
	ld.param.u64 	%rd4, [lux_softmax_online_f32_kernel_param_0];
	ld.param.u64 	%rd5, [lux_softmax_online_f32_kernel_param_1];
	ld.param.u32 	%r11, [lux_softmax_online_f32_kernel_param_2];
	ld.param.u32 	%r10, [lux_softmax_online_f32_kernel_param_3];
	mov.u32 	%r1, %ctaid.x;
	mov.u32 	%r108, %tid.x;
	setp.ge.u32 	%p1, %r1, %r11;
	@%p1 bra 	$L__BB1_14;
	cvta.to.global.u64 	%rd6, %rd5;
	mul.lo.s32 	%r12, %r10, %r1;
	cvt.u64.u32 	%rd1, %r12;
	mul.wide.u32 	%rd7, %r12, 4;
	add.s64 	%rd2, %rd6, %rd7;
	setp.ge.u32 	%p2, %r108, %r10;
	mov.f32 	%f337, 0fFF800000;
	mov.f32 	%f336, 0f00000000;
	@%p2 bra 	$L__BB1_4;
	mov.f32 	%f336, 0f00000000;
	mov.f32 	%f334, 0fFF800000;
	mov.u32 	%r3, %ntid.x;
	mov.u32 	%r107, %r108;
$L__BB1_3:
	mul.wide.u32 	%rd8, %r107, 4;
	add.s64 	%rd9, %rd2, %rd8;
	ld.global.nc.f32 	%f21, [%rd9];
	max.f32 	%f337, %f334, %f21;
	sub.f32 	%f22, %f334, %f337;
	fma.rn.f32 	%f23, %f22, 0f3BBB989D, 0f3F000000;
	cvt.sat.f32.f32 	%f24, %f23;
	mov.f32 	%f25, 0f4B400001;
	mov.f32 	%f26, 0f437C0000;
	fma.rm.f32 	%f27, %f24, %f26, %f25;
	add.f32 	%f28, %f27, 0fCB40007F;
	neg.f32 	%f29, %f28;
	fma.rn.f32 	%f30, %f22, 0f3FB8AA3B, %f29;
	fma.rn.f32 	%f31, %f22, 0f32A57060, %f30;
	mov.b32 	%r13, %f27;
	shl.b32 	%r14, %r13, 23;
	mov.b32 	%f32, %r14;
	ex2.approx.ftz.f32 	%f33, %f31;
	mul.f32 	%f34, %f33, %f32;
	mul.f32 	%f35, %f336, %f34;
	sub.f32 	%f36, %f21, %f337;
	fma.rn.f32 	%f37, %f36, 0f3BBB989D, 0f3F000000;
	cvt.sat.f32.f32 	%f38, %f37;
	fma.rm.f32 	%f39, %f38, %f26, %f25;
	add.f32 	%f40, %f39, 0fCB40007F;
	neg.f32 	%f41, %f40;
	fma.rn.f32 	%f42, %f36, 0f3FB8AA3B, %f41;
	fma.rn.f32 	%f43, %f36, 0f32A57060, %f42;
	mov.b32 	%r15, %f39;
	shl.b32 	%r16, %r15, 23;
	mov.b32 	%f44, %r16;
	ex2.approx.ftz.f32 	%f45, %f43;
	fma.rn.f32 	%f336, %f45, %f44, %f35;
	add.s32 	%r107, %r107, %r3;
	setp.lt.u32 	%p3, %r107, %r10;
	mov.f32 	%f334, %f337;
	@%p3 bra 	$L__BB1_3;
$L__BB1_4:
	mov.b32 	%r17, %f337;
	shfl.sync.down.b32	%r18|%p4, %r17, 16, 31, -1;
	mov.b32 	%f46, %r18;
	mov.b32 	%r19, %f336;
	shfl.sync.down.b32	%r20|%p5, %r19, 16, 31, -1;
	mov.b32 	%f47, %r20;
	max.f32 	%f48, %f337, %f46;
	sub.f32 	%f49, %f337, %f48;
	fma.rn.f32 	%f50, %f49, 0f3BBB989D, 0f3F000000;
	cvt.sat.f32.f32 	%f51, %f50;
	mov.f32 	%f52, 0f4B400001;
	mov.f32 	%f53, 0f437C0000;
	fma.rm.f32 	%f54, %f51, %f53, %f52;
	add.f32 	%f55, %f54, 0fCB40007F;
	neg.f32 	%f56, %f55;
	fma.rn.f32 	%f57, %f49, 0f3FB8AA3B, %f56;
	fma.rn.f32 	%f58, %f49, 0f32A57060, %f57;
	mov.b32 	%r21, %f54;
	shl.b32 	%r22, %r21, 23;
	mov.b32 	%f59, %r22;
	ex2.approx.ftz.f32 	%f60, %f58;
	mul.f32 	%f61, %f60, %f59;
	sub.f32 	%f62, %f46, %f48;
	fma.rn.f32 	%f63, %f62, 0f3BBB989D, 0f3F000000;
	cvt.sat.f32.f32 	%f64, %f63;
	fma.rm.f32 	%f65, %f64, %f53, %f52;
	add.f32 	%f66, %f65, 0fCB40007F;
	neg.f32 	%f67, %f66;
	fma.rn.f32 	%f68, %f62, 0f3FB8AA3B, %f67;
	fma.rn.f32 	%f69, %f62, 0f32A57060, %f68;
	mov.b32 	%r23, %f65;
	shl.b32 	%r24, %r23, 23;
	mov.b32 	%f70, %r24;
	ex2.approx.ftz.f32 	%f71, %f69;
	mul.f32 	%f72, %f71, %f70;
	mul.f32 	%f73, %f72, %f47;
	fma.rn.f32 	%f74, %f336, %f61, %f73;
	mov.b32 	%r25, %f48;
	shfl.sync.down.b32	%r26|%p6, %r25, 8, 31, -1;
	mov.b32 	%f75, %r26;
	mov.b32 	%r27, %f74;
	shfl.sync.down.b32	%r28|%p7, %r27, 8, 31, -1;
	mov.b32 	%f76, %r28;
	max.f32 	%f77, %f48, %f75;
	sub.f32 	%f78, %f48, %f77;
	fma.rn.f32 	%f79, %f78, 0f3BBB989D, 0f3F000000;
	cvt.sat.f32.f32 	%f80, %f79;
	fma.rm.f32 	%f81, %f80, %f53, %f52;
	add.f32 	%f82, %f81, 0fCB40007F;
	neg.f32 	%f83, %f82;
	fma.rn.f32 	%f84, %f78, 0f3FB8AA3B, %f83;
	fma.rn.f32 	%f85, %f78, 0f32A57060, %f84;
	mov.b32 	%r29, %f81;
	shl.b32 	%r30, %r29, 23;
	mov.b32 	%f86, %r30;
	ex2.approx.ftz.f32 	%f87, %f85;
	mul.f32 	%f88, %f87, %f86;
	sub.f32 	%f89, %f75, %f77;
	fma.rn.f32 	%f90, %f89, 0f3BBB989D, 0f3F000000;
	cvt.sat.f32.f32 	%f91, %f90;
	fma.rm.f32 	%f92, %f91, %f53, %f52;
	add.f32 	%f93, %f92, 0fCB40007F;
	neg.f32 	%f94, %f93;
	fma.rn.f32 	%f95, %f89, 0f3FB8AA3B, %f94;
	fma.rn.f32 	%f96, %f89, 0f32A57060, %f95;
	mov.b32 	%r31, %f92;
	shl.b32 	%r32, %r31, 23;
	mov.b32 	%f97, %r32;
	ex2.approx.ftz.f32 	%f98, %f96;
	mul.f32 	%f99, %f98, %f97;
	mul.f32 	%f100, %f99, %f76;
	fma.rn.f32 	%f101, %f74, %f88, %f100;
	mov.b32 	%r33, %f77;
	shfl.sync.down.b32	%r34|%p8, %r33, 4, 31, -1;
	mov.b32 	%f102, %r34;
	mov.b32 	%r35, %f101;
	shfl.sync.down.b32	%r36|%p9, %r35, 4, 31, -1;
	mov.b32 	%f103, %r36;
	max.f32 	%f104, %f77, %f102;
	sub.f32 	%f105, %f77, %f104;
	fma.rn.f32 	%f106, %f105, 0f3BBB989D, 0f3F000000;
	cvt.sat.f32.f32 	%f107, %f106;
	fma.rm.f32 	%f108, %f107, %f53, %f52;
	add.f32 	%f109, %f108, 0fCB40007F;
	neg.f32 	%f110, %f109;
	fma.rn.f32 	%f111, %f105, 0f3FB8AA3B, %f110;
	fma.rn.f32 	%f112, %f105, 0f32A57060, %f111;
	mov.b32 	%r37, %f108;
	shl.b32 	%r38, %r37, 23;
	mov.b32 	%f113, %r38;
	ex2.approx.ftz.f32 	%f114, %f112;
	mul.f32 	%f115, %f114, %f113;
	sub.f32 	%f116, %f102, %f104;
	fma.rn.f32 	%f117, %f116, 0f3BBB989D, 0f3F000000;
	cvt.sat.f32.f32 	%f118, %f117;
	fma.rm.f32 	%f119, %f118, %f53, %f52;
	add.f32 	%f120, %f119, 0fCB40007F;
	neg.f32 	%f121, %f120;
	fma.rn.f32 	%f122, %f116, 0f3FB8AA3B, %f121;
	fma.rn.f32 	%f123, %f116, 0f32A57060, %f122;
	mov.b32 	%r39, %f119;
	shl.b32 	%r40, %r39, 23;
	mov.b32 	%f124, %r40;
	ex2.approx.ftz.f32 	%f125, %f123;
	mul.f32 	%f126, %f125, %f124;
	mul.f32 	%f127, %f126, %f103;
	fma.rn.f32 	%f128, %f101, %f115, %f127;
	mov.b32 	%r41, %f104;
	shfl.sync.down.b32	%r42|%p10, %r41, 2, 31, -1;
	mov.b32 	%f129, %r42;
	mov.b32 	%r43, %f128;
	shfl.sync.down.b32	%r44|%p11, %r43, 2, 31, -1;
	mov.b32 	%f130, %r44;
	max.f32 	%f131, %f104, %f129;
	sub.f32 	%f132, %f104, %f131;
	fma.rn.f32 	%f133, %f132, 0f3BBB989D, 0f3F000000;
	cvt.sat.f32.f32 	%f134, %f133;
	fma.rm.f32 	%f135, %f134, %f53, %f52;
	add.f32 	%f136, %f135, 0fCB40007F;
	neg.f32 	%f137, %f136;
	fma.rn.f32 	%f138, %f132, 0f3FB8AA3B, %f137;
	fma.rn.f32 	%f139, %f132, 0f32A57060, %f138;
	mov.b32 	%r45, %f135;
	shl.b32 	%r46, %r45, 23;
	mov.b32 	%f140, %r46;
	ex2.approx.ftz.f32 	%f141, %f139;
	mul.f32 	%f142, %f141, %f140;
	sub.f32 	%f143, %f129, %f131;
	fma.rn.f32 	%f144, %f143, 0f3BBB989D, 0f3F000000;
	cvt.sat.f32.f32 	%f145, %f144;
	fma.rm.f32 	%f146, %f145, %f53, %f52;
	add.f32 	%f147, %f146, 0fCB40007F;
	neg.f32 	%f148, %f147;
	fma.rn.f32 	%f149, %f143, 0f3FB8AA3B, %f148;
	fma.rn.f32 	%f150, %f143, 0f32A57060, %f149;
	mov.b32 	%r47, %f146;
	shl.b32 	%r48, %r47, 23;
	mov.b32 	%f151, %r48;
	ex2.approx.ftz.f32 	%f152, %f150;
	mul.f32 	%f153, %f152, %f151;
	mul.f32 	%f154, %f153, %f130;
	fma.rn.f32 	%f155, %f128, %f142, %f154;
	mov.b32 	%r49, %f131;
	shfl.sync.down.b32	%r50|%p12, %r49, 1, 31, -1;
	mov.b32 	%f156, %r50;
	mov.b32 	%r51, %f155;
	shfl.sync.down.b32	%r52|%p13, %r51, 1, 31, -1;
	mov.b32 	%f157, %r52;
	max.f32 	%f7, %f131, %f156;
	sub.f32 	%f158, %f131, %f7;
	fma.rn.f32 	%f159, %f158, 0f3BBB989D, 0f3F000000;
	cvt.sat.f32.f32 	%f160, %f159;
	fma.rm.f32 	%f161, %f160, %f53, %f52;
	add.f32 	%f162, %f161, 0fCB40007F;
	neg.f32 	%f163, %f162;
	fma.rn.f32 	%f164, %f158, 0f3FB8AA3B, %f163;
	fma.rn.f32 	%f165, %f158, 0f32A57060, %f164;
	mov.b32 	%r53, %f161;
	shl.b32 	%r54, %r53, 23;
	mov.b32 	%f166, %r54;
	ex2.approx.ftz.f32 	%f167, %f165;
	mul.f32 	%f168, %f167, %f166;
	sub.f32 	%f169, %f156, %f7;
	fma.rn.f32 	%f170, %f169, 0f3BBB989D, 0f3F000000;
	cvt.sat.f32.f32 	%f171, %f170;
	fma.rm.f32 	%f172, %f171, %f53, %f52;
	add.f32 	%f173, %f172, 0fCB40007F;
	neg.f32 	%f174, %f173;
	fma.rn.f32 	%f175, %f169, 0f3FB8AA3B, %f174;
	fma.rn.f32 	%f176, %f169, 0f32A57060, %f175;
	mov.b32 	%r55, %f172;
	shl.b32 	%r56, %r55, 23;
	mov.b32 	%f177, %r56;
	ex2.approx.ftz.f32 	%f178, %f176;
	mul.f32 	%f179, %f178, %f177;
	mul.f32 	%f180, %f179, %f157;
	fma.rn.f32 	%f8, %f155, %f168, %f180;
	and.b32  	%r6, %r108, 31;
	setp.ne.s32 	%p14, %r6, 0;
	@%p14 bra 	$L__BB1_6;
	shr.u32 	%r57, %r108, 2;
	mov.u32 	%r58, _ZZ29lux_softmax_online_f32_kernelE11warp_states;
	add.s32 	%r59, %r58, %r57;
	st.shared.f32 	[%r59], %f7;
	st.shared.f32 	[%r59+4], %f8;
$L__BB1_6:
	bar.sync 	0;
	setp.gt.u32 	%p15, %r108, 31;
	@%p15 bra 	$L__BB1_11;
	mov.u32 	%r60, %ntid.x;
	shr.u32 	%r61, %r60, 5;
	setp.ge.u32 	%p16, %r6, %r61;
	mov.f32 	%f339, 0fFF800000;
	mov.f32 	%f338, 0f00000000;
	@%p16 bra 	$L__BB1_9;
	shl.b32 	%r62, %r6, 3;
	mov.u32 	%r63, _ZZ29lux_softmax_online_f32_kernelE11warp_states;
	add.s32 	%r64, %r63, %r62;
	ld.shared.f32 	%f339, [%r64];
	ld.shared.f32 	%f338, [%r64+4];
$L__BB1_9:
	setp.ne.s32 	%p17, %r6, 0;
	mov.b32 	%r65, %f339;
	shfl.sync.down.b32	%r66|%p18, %r65, 16, 31, -1;
	mov.b32 	%f183, %r66;
	mov.b32 	%r67, %f338;
	shfl.sync.down.b32	%r68|%p19, %r67, 16, 31, -1;
	mov.b32 	%f184, %r68;
	max.f32 	%f185, %f339, %f183;
	sub.f32 	%f186, %f339, %f185;
	fma.rn.f32 	%f187, %f186, 0f3BBB989D, 0f3F000000;
	cvt.sat.f32.f32 	%f188, %f187;
	mov.f32 	%f189, 0f4B400001;
	mov.f32 	%f190, 0f437C0000;
	fma.rm.f32 	%f191, %f188, %f190, %f189;
	add.f32 	%f192, %f191, 0fCB40007F;
	neg.f32 	%f193, %f192;
	fma.rn.f32 	%f194, %f186, 0f3FB8AA3B, %f193;
	fma.rn.f32 	%f195, %f186, 0f32A57060, %f194;
	mov.b32 	%r69, %f191;
	shl.b32 	%r70, %r69, 23;
	mov.b32 	%f196, %r70;
	ex2.approx.ftz.f32 	%f197, %f195;
	mul.f32 	%f198, %f197, %f196;
	sub.f32 	%f199, %f183, %f185;
	fma.rn.f32 	%f200, %f199, 0f3BBB989D, 0f3F000000;
	cvt.sat.f32.f32 	%f201, %f200;
	fma.rm.f32 	%f202, %f201, %f190, %f189;
	add.f32 	%f203, %f202, 0fCB40007F;
	neg.f32 	%f204, %f203;
	fma.rn.f32 	%f205, %f199, 0f3FB8AA3B, %f204;
	fma.rn.f32 	%f206, %f199, 0f32A57060, %f205;
	mov.b32 	%r71, %f202;
	shl.b32 	%r72, %r71, 23;
	mov.b32 	%f207, %r72;
	ex2.approx.ftz.f32 	%f208, %f206;
	mul.f32 	%f209, %f208, %f207;
	mul.f32 	%f210, %f209, %f184;
	fma.rn.f32 	%f211, %f338, %f198, %f210;
	mov.b32 	%r73, %f185;
	shfl.sync.down.b32	%r74|%p20, %r73, 8, 31, -1;
	mov.b32 	%f212, %r74;
	mov.b32 	%r75, %f211;
	shfl.sync.down.b32	%r76|%p21, %r75, 8, 31, -1;
	mov.b32 	%f213, %r76;
	max.f32 	%f214, %f185, %f212;
	sub.f32 	%f215, %f185, %f214;
	fma.rn.f32 	%f216, %f215, 0f3BBB989D, 0f3F000000;
	cvt.sat.f32.f32 	%f217, %f216;
	fma.rm.f32 	%f218, %f217, %f190, %f189;
	add.f32 	%f219, %f218, 0fCB40007F;
	neg.f32 	%f220, %f219;
	fma.rn.f32 	%f221, %f215, 0f3FB8AA3B, %f220;
	fma.rn.f32 	%f222, %f215, 0f32A57060, %f221;
	mov.b32 	%r77, %f218;
	shl.b32 	%r78, %r77, 23;
	mov.b32 	%f223, %r78;
	ex2.approx.ftz.f32 	%f224, %f222;
	mul.f32 	%f225, %f224, %f223;
	sub.f32 	%f226, %f212, %f214;
	fma.rn.f32 	%f227, %f226, 0f3BBB989D, 0f3F000000;
	cvt.sat.f32.f32 	%f228, %f227;
	fma.rm.f32 	%f229, %f228, %f190, %f189;
	add.f32 	%f230, %f229, 0fCB40007F;
	neg.f32 	%f231, %f230;
	fma.rn.f32 	%f232, %f226, 0f3FB8AA3B, %f231;
	fma.rn.f32 	%f233, %f226, 0f32A57060, %f232;
	mov.b32 	%r79, %f229;
	shl.b32 	%r80, %r79, 23;
	mov.b32 	%f234, %r80;
	ex2.approx.ftz.f32 	%f235, %f233;
	mul.f32 	%f236, %f235, %f234;
	mul.f32 	%f237, %f236, %f213;
	fma.rn.f32 	%f238, %f211, %f225, %f237;
	mov.b32 	%r81, %f214;
	shfl.sync.down.b32	%r82|%p22, %r81, 4, 31, -1;
	mov.b32 	%f239, %r82;
	mov.b32 	%r83, %f238;
	shfl.sync.down.b32	%r84|%p23, %r83, 4, 31, -1;
	mov.b32 	%f240, %r84;
	max.f32 	%f241, %f214, %f239;
	sub.f32 	%f242, %f214, %f241;
	fma.rn.f32 	%f243, %f242, 0f3BBB989D, 0f3F000000;
	cvt.sat.f32.f32 	%f244, %f243;
	fma.rm.f32 	%f245, %f244, %f190, %f189;
	add.f32 	%f246, %f245, 0fCB40007F;
	neg.f32 	%f247, %f246;
	fma.rn.f32 	%f248, %f242, 0f3FB8AA3B, %f247;
	fma.rn.f32 	%f249, %f242, 0f32A57060, %f248;
	mov.b32 	%r85, %f245;
	shl.b32 	%r86, %r85, 23;
	mov.b32 	%f250, %r86;
	ex2.approx.ftz.f32 	%f251, %f249;
	mul.f32 	%f252, %f251, %f250;
	sub.f32 	%f253, %f239, %f241;
	fma.rn.f32 	%f254, %f253, 0f3BBB989D, 0f3F000000;
	cvt.sat.f32.f32 	%f255, %f254;
	fma.rm.f32 	%f256, %f255, %f190, %f189;
	add.f32 	%f257, %f256, 0fCB40007F;
	neg.f32 	%f258, %f257;
	fma.rn.f32 	%f259, %f253, 0f3FB8AA3B, %f258;
	fma.rn.f32 	%f260, %f253, 0f32A57060, %f259;
	mov.b32 	%r87, %f256;
	shl.b32 	%r88, %r87, 23;
	mov.b32 	%f261, %r88;
	ex2.approx.ftz.f32 	%f262, %f260;
	mul.f32 	%f263, %f262, %f261;
	mul.f32 	%f264, %f263, %f240;
	fma.rn.f32 	%f265, %f238, %f252, %f264;
	mov.b32 	%r89, %f241;
	shfl.sync.down.b32	%r90|%p24, %r89, 2, 31, -1;
	mov.b32 	%f266, %r90;
	mov.b32 	%r91, %f265;
	shfl.sync.down.b32	%r92|%p25, %r91, 2, 31, -1;
	mov.b32 	%f267, %r92;
	max.f32 	%f268, %f241, %f266;
	sub.f32 	%f269, %f241, %f268;
	fma.rn.f32 	%f270, %f269, 0f3BBB989D, 0f3F000000;
	cvt.sat.f32.f32 	%f271, %f270;
	fma.rm.f32 	%f272, %f271, %f190, %f189;
	add.f32 	%f273, %f272, 0fCB40007F;
	neg.f32 	%f274, %f273;
	fma.rn.f32 	%f275, %f269, 0f3FB8AA3B, %f274;
	fma.rn.f32 	%f276, %f269, 0f32A57060, %f275;
	mov.b32 	%r93, %f272;
	shl.b32 	%r94, %r93, 23;
	mov.b32 	%f277, %r94;
	ex2.approx.ftz.f32 	%f278, %f276;
	mul.f32 	%f279, %f278, %f277;
	sub.f32 	%f280, %f266, %f268;
	fma.rn.f32 	%f281, %f280, 0f3BBB989D, 0f3F000000;
	cvt.sat.f32.f32 	%f282, %f281;
	fma.rm.f32 	%f283, %f282, %f190, %f189;
	add.f32 	%f284, %f283, 0fCB40007F;
	neg.f32 	%f285, %f284;
	fma.rn.f32 	%f286, %f280, 0f3FB8AA3B, %f285;
	fma.rn.f32 	%f287, %f280, 0f32A57060, %f286;
	mov.b32 	%r95, %f283;
	shl.b32 	%r96, %r95, 23;
	mov.b32 	%f288, %r96;
	ex2.approx.ftz.f32 	%f289, %f287;
	mul.f32 	%f290, %f289, %f288;
	mul.f32 	%f291, %f290, %f267;
	fma.rn.f32 	%f292, %f265, %f279, %f291;
	mov.b32 	%r97, %f268;
	shfl.sync.down.b32	%r98|%p26, %r97, 1, 31, -1;
	mov.b32 	%f293, %r98;
	mov.b32 	%r99, %f292;
	shfl.sync.down.b32	%r100|%p27, %r99, 1, 31, -1;
	mov.b32 	%f294, %r100;
	max.f32 	%f13, %f268, %f293;
	sub.f32 	%f295, %f268, %f13;
	fma.rn.f32 	%f296, %f295, 0f3BBB989D, 0f3F000000;
	cvt.sat.f32.f32 	%f297, %f296;
	fma.rm.f32 	%f298, %f297, %f190, %f189;
	add.f32 	%f299, %f298, 0fCB40007F;
	neg.f32 	%f300, %f299;
	fma.rn.f32 	%f301, %f295, 0f3FB8AA3B, %f300;
	fma.rn.f32 	%f302, %f295, 0f32A57060, %f301;
	mov.b32 	%r101, %f298;
	shl.b32 	%r102, %r101, 23;
	mov.b32 	%f303, %r102;
	ex2.approx.ftz.f32 	%f304, %f302;
	mul.f32 	%f305, %f304, %f303;
	sub.f32 	%f306, %f293, %f13;
	fma.rn.f32 	%f307, %f306, 0f3BBB989D, 0f3F000000;
	cvt.sat.f32.f32 	%f308, %f307;
	fma.rm.f32 	%f309, %f308, %f190, %f189;
	add.f32 	%f310, %f309, 0fCB40007F;
	neg.f32 	%f311, %f310;
	fma.rn.f32 	%f312, %f306, 0f3FB8AA3B, %f311;
	fma.rn.f32 	%f313, %f306, 0f32A57060, %f312;
	mov.b32 	%r103, %f309;
	shl.b32 	%r104, %r103, 23;
	mov.b32 	%f314, %r104;
	ex2.approx.ftz.f32 	%f315, %f313;
	mul.f32 	%f316, %f315, %f314;
	mul.f32 	%f317, %f316, %f294;
	fma.rn.f32 	%f14, %f292, %f305, %f317;
	@%p17 bra 	$L__BB1_11;
	st.shared.f32 	[_ZZ29lux_softmax_online_f32_kernelE5s_max], %f13;
	st.shared.f32 	[_ZZ29lux_softmax_online_f32_kernelE5s_sum], %f14;
$L__BB1_11:
	setp.ge.u32 	%p28, %r108, %r10;
	bar.sync 	0;
	@%p28 bra 	$L__BB1_14;
	ld.shared.f32 	%f15, [_ZZ29lux_softmax_online_f32_kernelE5s_max];
	ld.shared.f32 	%f318, [_ZZ29lux_softmax_online_f32_kernelE5s_sum];
	mov.u32 	%r7, %ntid.x;
	cvta.to.global.u64 	%rd3, %rd4;
	rcp.rn.f32 	%f16, %f318;
$L__BB1_13:
	cvt.u64.u32 	%rd10, %r108;
	mul.wide.u32 	%rd11, %r108, 4;
	add.s64 	%rd12, %rd2, %rd11;
	ld.global.nc.f32 	%f319, [%rd12];
	sub.f32 	%f320, %f319, %f15;
	fma.rn.f32 	%f321, %f320, 0f3BBB989D, 0f3F000000;
	cvt.sat.f32.f32 	%f322, %f321;
	mov.f32 	%f323, 0f4B400001;
	mov.f32 	%f324, 0f437C0000;
	fma.rm.f32 	%f325, %f322, %f324, %f323;
	add.f32 	%f326, %f325, 0fCB40007F;
	neg.f32 	%f327, %f326;
	fma.rn.f32 	%f328, %f320, 0f3FB8AA3B, %f327;
	fma.rn.f32 	%f329, %f320, 0f32A57060, %f328;
	mov.b32 	%r105, %f325;
	shl.b32 	%r106, %r105, 23;
	mov.b32 	%f330, %r106;
	ex2.approx.ftz.f32 	%f331, %f329;
	mul.f32 	%f332, %f331, %f330;
	mul.f32 	%f333, %f16, %f332;
	add.s64 	%rd13, %rd10, %rd1;
	shl.b64 	%rd14, %rd13, 2;
	add.s64 	%rd15, %rd3, %rd14;
	st.global.f32 	[%rd15], %f333;
	add.s32 	%r108, %r108, %r7;
	setp.lt.u32 	%p29, %r108, %r10;
	@%p29 bra 	$L__BB1_13;
$L__BB1_14:
	ret;

}
	// .globl	lux_softmax_f16_kernel
.visible .entry lux_softmax_f16_kernel(
	.param .u64 .ptr .align 1 lux_softmax_f16_kernel_param_0,
	.param .u64 .ptr .align 1 lux_softmax_f16_kernel_param_1,
	.param .u32 lux_softmax_f16_kernel_param_2,
	.param .u32 lux_softmax_f16_kernel_param_3
)
{
	.reg .pred 	%p<36>;
	.reg .b16 	%rs<5>;
	.reg .b32 	%r<80>;
	.reg .b32 	%f<95>;
	.reg .b64 	%rd<18>;
	// demoted variable
	.shared .align 4 .f32 _ZZ22lux_softmax_f16_kernelE5s_max;
	// demoted variable
	.shared .align 4 .f32 _ZZ22lux_softmax_f16_kernelE5s_sum;
	// demoted variable
	.shared .align 4 .b8 _ZZ22lux_softmax_f16_kernelE8warp_max[128];
	// demoted variable
	.shared .align 4 .b8 _ZZ22lux_softmax_f16_kernelE8warp_sum[128];
	ld.param.u64 	%rd4, [lux_softmax_f16_kernel_param_0];
	ld.param.u64 	%rd5, [lux_softmax_f16_kernel_param_1];
	ld.param.u32 	%r15, [lux_softmax_f16_kernel_param_2];
	ld.param.u32 	%r14, [lux_softmax_f16_kernel_param_3];
	mov.u32 	%r1, %ctaid.x;
	mov.u32 	%r79, %tid.x;
	setp.ge.u32 	%p1, %r1, %r15;
	@%p1 bra 	$L__BB2_24;
	cvta.to.global.u64 	%rd6, %rd5;
	mul.lo.s32 	%r16, %r14, %r1;
	cvt.u64.u32 	%rd1, %r16;
	mul.wide.u32 	%rd7, %r16, 2;
	add.s64 	%rd2, %rd6, %rd7;
	setp.ge.u32 	%p2, %r79, %r14;
	mov.f32 	%f90, 0fFF800000;
	@%p2 bra 	$L__BB2_4;
	mov.f32 	%f90, 0fFF800000;
	mov.u32 	%r3, %ntid.x;
	mov.u32 	%r77, %r79;
$L__BB2_3:
	mul.wide.u32 	%rd8, %r77, 2;
	add.s64 	%rd9, %rd2, %rd8;
	ld.global.nc.u16 	%rs1, [%rd9];
	// begin inline asm
	{  cvt.f32.f16 %f19, %rs1;}

	// end inline asm
	max.f32 	%f90, %f90, %f19;
	add.s32 	%r77, %r77, %r3;
	setp.lt.u32 	%p3, %r77, %r14;
	@%p3 bra 	$L__BB2_3;
$L__BB2_4:
	mov.b32 	%r17, %f90;
	shfl.sync.down.b32	%r18|%p4, %r17, 16, 31, -1;
	mov.b32 	%f20, %r18;
	max.f32 	%f21, %f90, %f20;
	mov.b32 	%r19, %f21;
	shfl.sync.down.b32	%r20|%p5, %r19, 8, 31, -1;
	mov.b32 	%f22, %r20;
	max.f32 	%f23, %f21, %f22;
	mov.b32 	%r21, %f23;
	shfl.sync.down.b32	%r22|%p6, %r21, 4, 31, -1;
	mov.b32 	%f24, %r22;
	max.f32 	%f25, %f23, %f24;
	mov.b32 	%r23, %f25;
	shfl.sync.down.b32	%r24|%p7, %r23, 2, 31, -1;
	mov.b32 	%f26, %r24;
	max.f32 	%f27, %f25, %f26;
	mov.b32 	%r25, %f27;
	shfl.sync.down.b32	%r26|%p8, %r25, 1, 31, -1;
	mov.b32 	%f28, %r26;
	max.f32 	%f4, %f27, %f28;
	and.b32  	%r6, %r79, 31;
	shr.u32 	%r7, %r79, 5;
	setp.ne.s32 	%p9, %r6, 0;
	@%p9 bra 	$L__BB2_6;
	shl.b32 	%r27, %r7, 2;
	mov.u32 	%r28, _ZZ22lux_softmax_f16_kernelE8warp_max;
	add.s32 	%r29, %r28, %r27;
	st.shared.f32 	[%r29], %f4;
$L__BB2_6:
	bar.sync 	0;
	setp.gt.u32 	%p10, %r79, 31;
	@%p10 bra 	$L__BB2_11;
	mov.u32 	%r30, %ntid.x;
	shr.u32 	%r31, %r30, 5;
	setp.ge.u32 	%p11, %r6, %r31;
	mov.f32 	%f91, 0fFF800000;
	@%p11 bra 	$L__BB2_9;
	shl.b32 	%r32, %r6, 2;
	mov.u32 	%r33, _ZZ22lux_softmax_f16_kernelE8warp_max;
	add.s32 	%r34, %r33, %r32;
	ld.shared.f32 	%f91, [%r34];
$L__BB2_9:
	setp.ne.s32 	%p12, %r6, 0;
	mov.b32 	%r35, %f91;
	shfl.sync.down.b32	%r36|%p13, %r35, 16, 31, -1;
	mov.b32 	%f30, %r36;
	max.f32 	%f31, %f91, %f30;
	mov.b32 	%r37, %f31;
	shfl.sync.down.b32	%r38|%p14, %r37, 8, 31, -1;
	mov.b32 	%f32, %r38;
	max.f32 	%f33, %f31, %f32;
	mov.b32 	%r39, %f33;
	shfl.sync.down.b32	%r40|%p15, %r39, 4, 31, -1;
	mov.b32 	%f34, %r40;
	max.f32 	%f35, %f33, %f34;
	mov.b32 	%r41, %f35;
	shfl.sync.down.b32	%r42|%p16, %r41, 2, 31, -1;
	mov.b32 	%f36, %r42;
	max.f32 	%f37, %f35, %f36;
	mov.b32 	%r43, %f37;
	shfl.sync.down.b32	%r44|%p17, %r43, 1, 31, -1;
	mov.b32 	%f38, %r44;
	max.f32 	%f7, %f37, %f38;
	@%p12 bra 	$L__BB2_11;
	st.shared.f32 	[_ZZ22lux_softmax_f16_kernelE5s_max], %f7;
$L__BB2_11:
	setp.ge.u32 	%p18, %r79, %r14;
	bar.sync 	0;
	mov.f32 	%f93, 0f00000000;
	ld.shared.f32 	%f8, [_ZZ22lux_softmax_f16_kernelE5s_max];
	@%p18 bra 	$L__BB2_14;
	mov.f32 	%f93, 0f00000000;
	mov.u32 	%r8, %ntid.x;
	mov.u32 	%r78, %r79;
$L__BB2_13:
	mul.wide.u32 	%rd10, %r78, 2;
	add.s64 	%rd11, %rd2, %rd10;
	ld.global.nc.u16 	%rs2, [%rd11];
	// begin inline asm
	{  cvt.f32.f16 %f41, %rs2;}

	// end inline asm
	sub.f32 	%f42, %f41, %f8;
	fma.rn.f32 	%f43, %f42, 0f3BBB989D, 0f3F000000;
	cvt.sat.f32.f32 	%f44, %f43;
	mov.f32 	%f45, 0f4B400001;
	mov.f32 	%f46, 0f437C0000;
	fma.rm.f32 	%f47, %f44, %f46, %f45;
	add.f32 	%f48, %f47, 0fCB40007F;
	neg.f32 	%f49, %f48;
	fma.rn.f32 	%f50, %f42, 0f3FB8AA3B, %f49;
	fma.rn.f32 	%f51, %f42, 0f32A57060, %f50;
	mov.b32 	%r45, %f47;
	shl.b32 	%r46, %r45, 23;
	mov.b32 	%f52, %r46;
	ex2.approx.ftz.f32 	%f53, %f51;
	fma.rn.f32 	%f93, %f53, %f52, %f93;
	add.s32 	%r78, %r78, %r8;
	setp.lt.u32 	%p19, %r78, %r14;
	@%p19 bra 	$L__BB2_13;
$L__BB2_14:
	setp.ne.s32 	%p20, %r6, 0;
	mov.b32 	%r47, %f93;
	shfl.sync.down.b32	%r48|%p21, %r47, 16, 31, -1;
	mov.b32 	%f54, %r48;
	add.f32 	%f55, %f93, %f54;
	mov.b32 	%r49, %f55;
	shfl.sync.down.b32	%r50|%p22, %r49, 8, 31, -1;
	mov.b32 	%f56, %r50;
	add.f32 	%f57, %f55, %f56;
	mov.b32 	%r51, %f57;
	shfl.sync.down.b32	%r52|%p23, %r51, 4, 31, -1;
	mov.b32 	%f58, %r52;
	add.f32 	%f59, %f57, %f58;
	mov.b32 	%r53, %f59;
	shfl.sync.down.b32	%r54|%p24, %r53, 2, 31, -1;
	mov.b32 	%f60, %r54;
	add.f32 	%f61, %f59, %f60;
	mov.b32 	%r55, %f61;
	shfl.sync.down.b32	%r56|%p25, %r55, 1, 31, -1;
	mov.b32 	%f62, %r56;
	add.f32 	%f12, %f61, %f62;
	@%p20 bra 	$L__BB2_16;
	shl.b32 	%r57, %r7, 2;
	mov.u32 	%r58, _ZZ22lux_softmax_f16_kernelE8warp_sum;
	add.s32 	%r59, %r58, %r57;
	st.shared.f32 	[%r59], %f12;
$L__BB2_16:
	setp.gt.u32 	%p26, %r79, 31;
	bar.sync 	0;
	@%p26 bra 	$L__BB2_21;
	mov.u32 	%r60, %ntid.x;
	shr.u32 	%r61, %r60, 5;
	setp.ge.u32 	%p27, %r6, %r61;
	mov.f32 	%f94, 0f00000000;
	@%p27 bra 	$L__BB2_19;
	shl.b32 	%r62, %r6, 2;
	mov.u32 	%r63, _ZZ22lux_softmax_f16_kernelE8warp_sum;
	add.s32 	%r64, %r63, %r62;
	ld.shared.f32 	%f94, [%r64];
$L__BB2_19:
	setp.ne.s32 	%p28, %r6, 0;
	mov.b32 	%r65, %f94;
	shfl.sync.down.b32	%r66|%p29, %r65, 16, 31, -1;
	mov.b32 	%f64, %r66;
	add.f32 	%f65, %f94, %f64;
	mov.b32 	%r67, %f65;
	shfl.sync.down.b32	%r68|%p30, %r67, 8, 31, -1;
	mov.b32 	%f66, %r68;
	add.f32 	%f67, %f65, %f66;
	mov.b32 	%r69, %f67;
	shfl.sync.down.b32	%r70|%p31, %r69, 4, 31, -1;
	mov.b32 	%f68, %r70;
	add.f32 	%f69, %f67, %f68;
	mov.b32 	%r71, %f69;
	shfl.sync.down.b32	%r72|%p32, %r71, 2, 31, -1;
	mov.b32 	%f70, %r72;
	add.f32 	%f71, %f69, %f70;
	mov.b32 	%r73, %f71;
	shfl.sync.down.b32	%r74|%p33, %r73, 1, 31, -1;
	mov.b32 	%f72, %r74;
	add.f32 	%f15, %f71, %f72;
	@%p28 bra 	$L__BB2_21;
	st.shared.f32 	[_ZZ22lux_softmax_f16_kernelE5s_sum], %f15;
$L__BB2_21:
	setp.ge.u32 	%p34, %r79, %r14;
	bar.sync 	0;
	@%p34 bra 	$L__BB2_24;
	ld.shared.f32 	%f73, [_ZZ22lux_softmax_f16_kernelE5s_sum];
	mov.u32 	%r11, %ntid.x;
	cvta.to.global.u64 	%rd3, %rd4;
	rcp.rn.f32 	%f16, %f73;
$L__BB2_23:
	cvt.u64.u32 	%rd12, %r79;
	mul.wide.u32 	%rd13, %r79, 2;
	add.s64 	%rd14, %rd2, %rd13;
	ld.global.nc.u16 	%rs3, [%rd14];
	// begin inline asm
	{  cvt.f32.f16 %f74, %rs3;}

	// end inline asm
	sub.f32 	%f76, %f74, %f8;
	fma.rn.f32 	%f77, %f76, 0f3BBB989D, 0f3F000000;
	cvt.sat.f32.f32 	%f78, %f77;
	mov.f32 	%f79, 0f4B400001;
	mov.f32 	%f80, 0f437C0000;
	fma.rm.f32 	%f81, %f78, %f80, %f79;
	add.f32 	%f82, %f81, 0fCB40007F;
	neg.f32 	%f83, %f82;
	fma.rn.f32 	%f84, %f76, 0f3FB8AA3B, %f83;
	fma.rn.f32 	%f85, %f76, 0f32A57060, %f84;
	mov.b32 	%r75, %f81;
	shl.b32 	%r76, %r75, 23;
	mov.b32 	%f86, %r76;
	ex2.approx.ftz.f32 	%f87, %f85;
	mul.f32 	%f88, %f87, %f86;
	mul.f32 	%f75, %f16, %f88;
	// begin inline asm
	{  cvt.rn.f16.f32 %rs4, %f75;}

	// end inline asm
	add.s64 	%rd15, %rd12, %rd1;
	shl.b64 	%rd16, %rd15, 1;
	add.s64 	%rd17, %rd3, %rd16;
	st.global.u16 	[%rd17], %rs4;
	add.s32 	%r79, %r79, %r11;
	setp.lt.u32 	%p35, %r79, %r14;
	@%p35 bra 	$L__BB2_23;
$L__BB2_24:
	ret;

}
	// .globl	lux_softmax_inplace_f32_kernel
.visible .entry lux_softmax_inplace_f32_kernel(
	.param .u64 .ptr .align 1 lux_softmax_inplace_f32_kernel_param_0,
	.param .u32 lux_softmax_inplace_f32_kernel_param_1,
	.param .u32 lux_softmax_inplace_f32_kernel_param_2
)
{
	.reg .pred 	%p<36>;
	.reg .b32 	%r<71>;
	.reg .b32 	%f<83>;
	.reg .b64 	%rd<11>;
	// demoted variable
	.shared .align 4 .f32 _ZZ30lux_softmax_inplace_f32_kernelE5s_max;
	// demoted variable
	.shared .align 4 .f32 _ZZ30lux_softmax_inplace_f32_kernelE5s_sum;
	// demoted variable
	.shared .align 4 .b8 _ZZ30lux_softmax_inplace_f32_kernelE9warp_vals[128];
	ld.param.u64 	%rd2, [lux_softmax_inplace_f32_kernel_param_0];
	ld.param.u32 	%r16, [lux_softmax_inplace_f32_kernel_param_1];
	ld.param.u32 	%r15, [lux_softmax_inplace_f32_kernel_param_2];
	mov.u32 	%r1, %ctaid.x;
	mov.u32 	%r70, %tid.x;
	setp.ge.u32 	%p1, %r1, %r16;
	@%p1 bra 	$L__BB3_24;
	cvta.to.global.u64 	%rd3, %rd2;
	mul.lo.s32 	%r17, %r15, %r1;
	mul.wide.u32 	%rd4, %r17, 4;
	add.s64 	%rd1, %rd3, %rd4;
	setp.ge.u32 	%p2, %r70, %r15;
	mov.f32 	%f78, 0fFF800000;
	@%p2 bra 	$L__BB3_4;
	mov.f32 	%f78, 0fFF800000;
	mov.u32 	%r3, %ntid.x;
	mov.u32 	%r68, %r70;
$L__BB3_3:
	mul.wide.u32 	%rd5, %r68, 4;
	add.s64 	%rd6, %rd1, %rd5;
	ld.global.f32 	%f19, [%rd6];
	max.f32 	%f78, %f78, %f19;
	add.s32 	%r68, %r68, %r3;
	setp.lt.u32 	%p3, %r68, %r15;
	@%p3 bra 	$L__BB3_3;
$L__BB3_4:
	mov.b32 	%r18, %f78;
	shfl.sync.down.b32	%r19|%p4, %r18, 16, 31, -1;
	mov.b32 	%f20, %r19;
	max.f32 	%f21, %f78, %f20;
	mov.b32 	%r20, %f21;
	shfl.sync.down.b32	%r21|%p5, %r20, 8, 31, -1;
	mov.b32 	%f22, %r21;
	max.f32 	%f23, %f21, %f22;
	mov.b32 	%r22, %f23;
	shfl.sync.down.b32	%r23|%p6, %r22, 4, 31, -1;
	mov.b32 	%f24, %r23;
	max.f32 	%f25, %f23, %f24;
	mov.b32 	%r24, %f25;
	shfl.sync.down.b32	%r25|%p7, %r24, 2, 31, -1;
	mov.b32 	%f26, %r25;
	max.f32 	%f27, %f25, %f26;
	mov.b32 	%r26, %f27;
	shfl.sync.down.b32	%r27|%p8, %r26, 1, 31, -1;
	mov.b32 	%f28, %r27;
	max.f32 	%f4, %f27, %f28;
	and.b32  	%r6, %r70, 31;
	setp.ne.s32 	%p9, %r6, 0;
	shr.u32 	%r28, %r70, 3;
	mov.u32 	%r29, _ZZ30lux_softmax_inplace_f32_kernelE9warp_vals;
	add.s32 	%r7, %r29, %r28;
	@%p9 bra 	$L__BB3_6;
	st.shared.f32 	[%r7], %f4;
$L__BB3_6:
	bar.sync 	0;
	setp.gt.u32 	%p10, %r70, 31;
	shl.b32 	%r30, %r6, 2;
	add.s32 	%r8, %r29, %r30;
	@%p10 bra 	$L__BB3_11;
	mov.u32 	%r32, %ntid.x;
	shr.u32 	%r33, %r32, 5;
	setp.ge.u32 	%p11, %r6, %r33;
	mov.f32 	%f79, 0fFF800000;
	@%p11 bra 	$L__BB3_9;
	ld.shared.f32 	%f79, [%r8];
$L__BB3_9:
	setp.ne.s32 	%p12, %r6, 0;
	mov.b32 	%r34, %f79;
	shfl.sync.down.b32	%r35|%p13, %r34, 16, 31, -1;
	mov.b32 	%f30, %r35;
	max.f32 	%f31, %f79, %f30;
	mov.b32 	%r36, %f31;
	shfl.sync.down.b32	%r37|%p14, %r36, 8, 31, -1;
	mov.b32 	%f32, %r37;
	max.f32 	%f33, %f31, %f32;
	mov.b32 	%r38, %f33;
	shfl.sync.down.b32	%r39|%p15, %r38, 4, 31, -1;
	mov.b32 	%f34, %r39;
	max.f32 	%f35, %f33, %f34;
	mov.b32 	%r40, %f35;
	shfl.sync.down.b32	%r41|%p16, %r40, 2, 31, -1;
	mov.b32 	%f36, %r41;
	max.f32 	%f37, %f35, %f36;
	mov.b32 	%r42, %f37;
	shfl.sync.down.b32	%r43|%p17, %r42, 1, 31, -1;
	mov.b32 	%f38, %r43;
	max.f32 	%f7, %f37, %f38;
	@%p12 bra 	$L__BB3_11;
	st.shared.f32 	[_ZZ30lux_softmax_inplace_f32_kernelE5s_max], %f7;
$L__BB3_11:
	setp.ge.u32 	%p18, %r70, %r15;
	bar.sync 	0;
	mov.f32 	%f81, 0f00000000;
	@%p18 bra 	$L__BB3_14;
	ld.shared.f32 	%f8, [_ZZ30lux_softmax_inplace_f32_kernelE5s_max];
	mov.f32 	%f81, 0f00000000;
	mov.u32 	%r9, %ntid.x;
	mov.u32 	%r69, %r70;
$L__BB3_13:
	mul.wide.u32 	%rd7, %r69, 4;
	add.s64 	%rd8, %rd1, %rd7;
	ld.global.f32 	%f41, [%rd8];
	sub.f32 	%f42, %f41, %f8;
	fma.rn.f32 	%f43, %f42, 0f3BBB989D, 0f3F000000;
	cvt.sat.f32.f32 	%f44, %f43;
	mov.f32 	%f45, 0f4B400001;
	mov.f32 	%f46, 0f437C0000;
	fma.rm.f32 	%f47, %f44, %f46, %f45;
	add.f32 	%f48, %f47, 0fCB40007F;
	neg.f32 	%f49, %f48;
	fma.rn.f32 	%f50, %f42, 0f3FB8AA3B, %f49;
	fma.rn.f32 	%f51, %f42, 0f32A57060, %f50;
	mov.b32 	%r44, %f47;
	shl.b32 	%r45, %r44, 23;
	mov.b32 	%f52, %r45;
	ex2.approx.ftz.f32 	%f53, %f51;
	mul.f32 	%f54, %f53, %f52;
	st.global.f32 	[%rd8], %f54;
	add.f32 	%f81, %f81, %f54;
	add.s32 	%r69, %r69, %r9;
	setp.lt.u32 	%p19, %r69, %r15;
	@%p19 bra 	$L__BB3_13;
$L__BB3_14:
	setp.ne.s32 	%p20, %r6, 0;
	mov.b32 	%r46, %f81;
	shfl.sync.down.b32	%r47|%p21, %r46, 16, 31, -1;
	mov.b32 	%f55, %r47;
	add.f32 	%f56, %f81, %f55;
	mov.b32 	%r48, %f56;
	shfl.sync.down.b32	%r49|%p22, %r48, 8, 31, -1;
	mov.b32 	%f57, %r49;
	add.f32 	%f58, %f56, %f57;
	mov.b32 	%r50, %f58;
	shfl.sync.down.b32	%r51|%p23, %r50, 4, 31, -1;
	mov.b32 	%f59, %r51;
	add.f32 	%f60, %f58, %f59;
	mov.b32 	%r52, %f60;
	shfl.sync.down.b32	%r53|%p24, %r52, 2, 31, -1;
	mov.b32 	%f61, %r53;
	add.f32 	%f62, %f60, %f61;
	mov.b32 	%r54, %f62;
	shfl.sync.down.b32	%r55|%p25, %r54, 1, 31, -1;
	mov.b32 	%f63, %r55;
	add.f32 	%f12, %f62, %f63;
	@%p20 bra 	$L__BB3_16;
	st.shared.f32 	[%r7], %f12;
$L__BB3_16:
	setp.gt.u32 	%p26, %r70, 31;
	bar.sync 	0;
	@%p26 bra 	$L__BB3_21;
	mov.u32 	%r56, %ntid.x;
	shr.u32 	%r57, %r56, 5;
	setp.ge.u32 	%p27, %r6, %r57;
	mov.f32 	%f82, 0f00000000;
	@%p27 bra 	$L__BB3_19;
	ld.shared.f32 	%f82, [%r8];
$L__BB3_19:
	setp.ne.s32 	%p28, %r6, 0;
	mov.b32 	%r58, %f82;
	shfl.sync.down.b32	%r59|%p29, %r58, 16, 31, -1;
	mov.b32 	%f65, %r59;
	add.f32 	%f66, %f82, %f65;
	mov.b32 	%r60, %f66;
	shfl.sync.down.b32	%r61|%p30, %r60, 8, 31, -1;
	mov.b32 	%f67, %r61;
	add.f32 	%f68, %f66, %f67;
	mov.b32 	%r62, %f68;
	shfl.sync.down.b32	%r63|%p31, %r62, 4, 31, -1;
	mov.b32 	%f69, %r63;
	add.f32 	%f70, %f68, %f69;
	mov.b32 	%r64, %f70;
	shfl.sync.down.b32	%r65|%p32, %r64, 2, 31, -1;
	mov.b32 	%f71, %r65;
	add.f32 	%f72, %f70, %f71;
	mov.b32 	%r66, %f72;
	shfl.sync.down.b32	%r67|%p33, %r66, 1, 31, -1;
	mov.b32 	%f73, %r67;
	add.f32 	%f15, %f72, %f73;
	@%p28 bra 	$L__BB3_21;
	st.shared.f32 	[_ZZ30lux_softmax_inplace_f32_kernelE5s_sum], %f15;
$L__BB3_21:
	setp.ge.u32 	%p34, %r70, %r15;
	bar.sync 	0;
	@%p34 bra 	$L__BB3_24;
	ld.shared.f32 	%f74, [_ZZ30lux_softmax_inplace_f32_kernelE5s_sum];
	mov.u32 	%r12, %ntid.x;
	rcp.rn.f32 	%f16, %f74;
$L__BB3_23:
	mul.wide.u32 	%rd9, %r70, 4;
	add.s64 	%rd10, %rd1, %rd9;
	ld.global.f32 	%f75, [%rd10];
	mul.f32 	%f76, %f16, %f75;
	st.global.f32 	[%rd10], %f76;
	add.s32 	%r70, %r70, %r12;
	setp.lt.u32 	%p35, %r70, %r15;
	@%p35 bra 	$L__BB3_23;
$L__BB3_24:
	ret;

}
	// .globl	lux_log_softmax_f32_kernel
.visible .entry lux_log_softmax_f32_kernel(
	.param .u64 .ptr .align 1 lux_log_softmax_f32_kernel_param_0,
	.param .u64 .ptr .align 1 lux_log_softmax_f32_kernel_param_1,
	.param .u32 lux_log_softmax_f32_kernel_param_2,
	.param .u32 lux_log_softmax_f32_kernel_param_3
)
{
	.reg .pred 	%p<39>;
	.reg .b32 	%r<82>;
	.reg .b32 	%f<103>;
	.reg .b64 	%rd<18>;
	// demoted variable
	.shared .align 4 .f32 _ZZ26lux_log_softmax_f32_kernelE5s_max;
	// demoted variable
	.shared .align 4 .f32 _ZZ26lux_log_softmax_f32_kernelE9s_log_sum;
	// demoted variable
	.shared .align 4 .b8 _ZZ26lux_log_softmax_f32_kernelE8warp_max[128];
	// demoted variable
	.shared .align 4 .b8 _ZZ26lux_log_softmax_f32_kernelE8warp_sum[128];
	ld.param.u64 	%rd4, [lux_log_softmax_f32_kernel_param_0];
	ld.param.u64 	%rd5, [lux_log_softmax_f32_kernel_param_1];
	ld.param.u32 	%r15, [lux_log_softmax_f32_kernel_param_2];
	ld.param.u32 	%r14, [lux_log_softmax_f32_kernel_param_3];
	mov.u32 	%r1, %ctaid.x;
	mov.u32 	%r81, %tid.x;
	setp.ge.u32 	%p1, %r1, %r15;
	@%p1 bra 	$L__BB4_24;
	cvta.to.global.u64 	%rd6, %rd5;
	mul.lo.s32 	%r16, %r14, %r1;
	cvt.u64.u32 	%rd1, %r16;
	mul.wide.u32 	%rd7, %r16, 4;
	add.s64 	%rd2, %rd6, %rd7;
	setp.ge.u32 	%p2, %r81, %r14;
	mov.f32 	%f98, 0fFF800000;
	@%p2 bra 	$L__BB4_4;
	mov.f32 	%f98, 0fFF800000;
	mov.u32 	%r3, %ntid.x;
	mov.u32 	%r79, %r81;
$L__BB4_3:
	mul.wide.u32 	%rd8, %r79, 4;
	add.s64 	%rd9, %rd2, %rd8;
	ld.global.nc.f32 	%f19, [%rd9];
	max.f32 	%f98, %f98, %f19;
	add.s32 	%r79, %r79, %r3;
	setp.lt.u32 	%p3, %r79, %r14;
	@%p3 bra 	$L__BB4_3;
$L__BB4_4:
	mov.b32 	%r17, %f98;
	shfl.sync.down.b32	%r18|%p4, %r17, 16, 31, -1;
	mov.b32 	%f20, %r18;
	max.f32 	%f21, %f98, %f20;
	mov.b32 	%r19, %f21;
	shfl.sync.down.b32	%r20|%p5, %r19, 8, 31, -1;
	mov.b32 	%f22, %r20;
	max.f32 	%f23, %f21, %f22;
	mov.b32 	%r21, %f23;
	shfl.sync.down.b32	%r22|%p6, %r21, 4, 31, -1;
	mov.b32 	%f24, %r22;
	max.f32 	%f25, %f23, %f24;
	mov.b32 	%r23, %f25;
	shfl.sync.down.b32	%r24|%p7, %r23, 2, 31, -1;
	mov.b32 	%f26, %r24;
	max.f32 	%f27, %f25, %f26;
	mov.b32 	%r25, %f27;
	shfl.sync.down.b32	%r26|%p8, %r25, 1, 31, -1;
	mov.b32 	%f28, %r26;
	max.f32 	%f4, %f27, %f28;
	and.b32  	%r6, %r81, 31;
	shr.u32 	%r7, %r81, 5;
	setp.ne.s32 	%p9, %r6, 0;
	@%p9 bra 	$L__BB4_6;
	shl.b32 	%r27, %r7, 2;
	mov.u32 	%r28, _ZZ26lux_log_softmax_f32_kernelE8warp_max;
	add.s32 	%r29, %r28, %r27;
	st.shared.f32 	[%r29], %f4;
$L__BB4_6:
	bar.sync 	0;
	setp.gt.u32 	%p10, %r81, 31;
	@%p10 bra 	$L__BB4_11;
	mov.u32 	%r30, %ntid.x;
	shr.u32 	%r31, %r30, 5;
	setp.ge.u32 	%p11, %r6, %r31;
	mov.f32 	%f99, 0fFF800000;
	@%p11 bra 	$L__BB4_9;
	shl.b32 	%r32, %r6, 2;
	mov.u32 	%r33, _ZZ26lux_log_softmax_f32_kernelE8warp_max;
	add.s32 	%r34, %r33, %r32;
	ld.shared.f32 	%f99, [%r34];
$L__BB4_9:
	setp.ne.s32 	%p12, %r6, 0;
	mov.b32 	%r35, %f99;
	shfl.sync.down.b32	%r36|%p13, %r35, 16, 31, -1;
	mov.b32 	%f30, %r36;
	max.f32 	%f31, %f99, %f30;
	mov.b32 	%r37, %f31;
	shfl.sync.down.b32	%r38|%p14, %r37, 8, 31, -1;
	mov.b32 	%f32, %r38;
	max.f32 	%f33, %f31, %f32;
	mov.b32 	%r39, %f33;
	shfl.sync.down.b32	%r40|%p15, %r39, 4, 31, -1;
	mov.b32 	%f34, %r40;
	max.f32 	%f35, %f33, %f34;
	mov.b32 	%r41, %f35;
	shfl.sync.down.b32	%r42|%p16, %r41, 2, 31, -1;
	mov.b32 	%f36, %r42;
	max.f32 	%f37, %f35, %f36;
	mov.b32 	%r43, %f37;
	shfl.sync.down.b32	%r44|%p17, %r43, 1, 31, -1;
	mov.b32 	%f38, %r44;
	max.f32 	%f7, %f37, %f38;
	@%p12 bra 	$L__BB4_11;
	st.shared.f32 	[_ZZ26lux_log_softmax_f32_kernelE5s_max], %f7;
$L__BB4_11:
	setp.ge.u32 	%p18, %r81, %r14;
	bar.sync 	0;
	mov.f32 	%f101, 0f00000000;
	ld.shared.f32 	%f8, [_ZZ26lux_log_softmax_f32_kernelE5s_max];
	@%p18 bra 	$L__BB4_14;
	mov.f32 	%f101, 0f00000000;
	mov.u32 	%r8, %ntid.x;
	mov.u32 	%r80, %r81;
$L__BB4_13:
	mul.wide.u32 	%rd10, %r80, 4;
	add.s64 	%rd11, %rd2, %rd10;
	ld.global.nc.f32 	%f41, [%rd11];
	sub.f32 	%f42, %f41, %f8;
	fma.rn.f32 	%f43, %f42, 0f3BBB989D, 0f3F000000;
	cvt.sat.f32.f32 	%f44, %f43;
	mov.f32 	%f45, 0f4B400001;
	mov.f32 	%f46, 0f437C0000;
	fma.rm.f32 	%f47, %f44, %f46, %f45;
	add.f32 	%f48, %f47, 0fCB40007F;
	neg.f32 	%f49, %f48;
	fma.rn.f32 	%f50, %f42, 0f3FB8AA3B, %f49;
	fma.rn.f32 	%f51, %f42, 0f32A57060, %f50;
	mov.b32 	%r45, %f47;
	shl.b32 	%r46, %r45, 23;
	mov.b32 	%f52, %r46;
	ex2.approx.ftz.f32 	%f53, %f51;
	fma.rn.f32 	%f101, %f53, %f52, %f101;
	add.s32 	%r80, %r80, %r8;
	setp.lt.u32 	%p19, %r80, %r14;
	@%p19 bra 	$L__BB4_13;
$L__BB4_14:
	setp.ne.s32 	%p20, %r6, 0;
	mov.b32 	%r47, %f101;
	shfl.sync.down.b32	%r48|%p21, %r47, 16, 31, -1;
	mov.b32 	%f54, %r48;
	add.f32 	%f55, %f101, %f54;
	mov.b32 	%r49, %f55;
	shfl.sync.down.b32	%r50|%p22, %r49, 8, 31, -1;
	mov.b32 	%f56, %r50;
	add.f32 	%f57, %f55, %f56;
	mov.b32 	%r51, %f57;
	shfl.sync.down.b32	%r52|%p23, %r51, 4, 31, -1;
	mov.b32 	%f58, %r52;
	add.f32 	%f59, %f57, %f58;
	mov.b32 	%r53, %f59;
	shfl.sync.down.b32	%r54|%p24, %r53, 2, 31, -1;
	mov.b32 	%f60, %r54;
	add.f32 	%f61, %f59, %f60;
	mov.b32 	%r55, %f61;
	shfl.sync.down.b32	%r56|%p25, %r55, 1, 31, -1;
	mov.b32 	%f62, %r56;
	add.f32 	%f12, %f61, %f62;
	@%p20 bra 	$L__BB4_16;
	shl.b32 	%r57, %r7, 2;
	mov.u32 	%r58, _ZZ26lux_log_softmax_f32_kernelE8warp_sum;
	add.s32 	%r59, %r58, %r57;
	st.shared.f32 	[%r59], %f12;
$L__BB4_16:
	setp.gt.u32 	%p26, %r81, 31;
	bar.sync 	0;
	@%p26 bra 	$L__BB4_21;
	mov.u32 	%r60, %ntid.x;
	shr.u32 	%r61, %r60, 5;
	setp.ge.u32 	%p27, %r6, %r61;
	mov.f32 	%f102, 0f00000000;
	@%p27 bra 	$L__BB4_19;
	shl.b32 	%r62, %r6, 2;
	mov.u32 	%r63, _ZZ26lux_log_softmax_f32_kernelE8warp_sum;
	add.s32 	%r64, %r63, %r62;
	ld.shared.f32 	%f102, [%r64];
$L__BB4_19:
	setp.ne.s32 	%p28, %r6, 0;
	mov.b32 	%r65, %f102;
	shfl.sync.down.b32	%r66|%p29, %r65, 16, 31, -1;
	mov.b32 	%f64, %r66;
	add.f32 	%f65, %f102, %f64;
	mov.b32 	%r67, %f65;
	shfl.sync.down.b32	%r68|%p30, %r67, 8, 31, -1;
	mov.b32 	%f66, %r68;
	add.f32 	%f67, %f65, %f66;
	mov.b32 	%r69, %f67;
	shfl.sync.down.b32	%r70|%p31, %r69, 4, 31, -1;
	mov.b32 	%f68, %r70;
	add.f32 	%f69, %f67, %f68;
	mov.b32 	%r71, %f69;
	shfl.sync.down.b32	%r72|%p32, %r71, 2, 31, -1;
	mov.b32 	%f70, %r72;
	add.f32 	%f71, %f69, %f70;
	mov.b32 	%r73, %f71;
	shfl.sync.down.b32	%r74|%p33, %r73, 1, 31, -1;
	mov.b32 	%f72, %r74;
	add.f32 	%f15, %f71, %f72;
	@%p28 bra 	$L__BB4_21;
	setp.lt.f32 	%p34, %f15, 0f00800000;
	mul.f32 	%f73, %f15, 0f4B000000;
	selp.f32 	%f74, %f73, %f15, %p34;
	selp.f32 	%f75, 0fC1B80000, 0f00000000, %p34;
	mov.b32 	%r75, %f74;
	add.s32 	%r76, %r75, -1059760811;
	and.b32  	%r77, %r76, -8388608;
	sub.s32 	%r78, %r75, %r77;
	mov.b32 	%f76, %r78;
	cvt.rn.f32.s32 	%f77, %r77;
	fma.rn.f32 	%f78, %f77, 0f34000000, %f75;
	add.f32 	%f79, %f76, 0fBF800000;
	fma.rn.f32 	%f80, %f79, 0fBE055027, 0f3E1039F6;
	fma.rn.f32 	%f81, %f80, %f79, 0fBDF8CDCC;
	fma.rn.f32 	%f82, %f81, %f79, 0f3E0F2955;
	fma.rn.f32 	%f83, %f82, %f79, 0fBE2AD8B9;
	fma.rn.f32 	%f84, %f83, %f79, 0f3E4CED0B;
	fma.rn.f32 	%f85, %f84, %f79, 0fBE7FFF22;
	fma.rn.f32 	%f86, %f85, %f79, 0f3EAAAA78;
	fma.rn.f32 	%f87, %f86, %f79, 0fBF000000;
	mul.f32 	%f88, %f79, %f87;
	fma.rn.f32 	%f89, %f88, %f79, %f79;
	fma.rn.f32 	%f90, %f78, 0f3F317218, %f89;
	setp.gt.u32 	%p35, %r75, 2139095039;
	fma.rn.f32 	%f91, %f74, 0f7F800000, 0f7F800000;
	selp.f32 	%f92, %f91, %f90, %p35;
	setp.eq.f32 	%p36, %f74, 0f00000000;
	selp.f32 	%f93, 0fFF800000, %f92, %p36;
	st.shared.f32 	[_ZZ26lux_log_softmax_f32_kernelE9s_log_sum], %f93;
$L__BB4_21:
	setp.ge.u32 	%p37, %r81, %r14;
	bar.sync 	0;
	@%p37 bra 	$L__BB4_24;
	ld.shared.f32 	%f16, [_ZZ26lux_log_softmax_f32_kernelE9s_log_sum];
	mov.u32 	%r11, %ntid.x;
	cvta.to.global.u64 	%rd3, %rd4;
$L__BB4_23:
	cvt.u64.u32 	%rd12, %r81;
	mul.wide.u32 	%rd13, %r81, 4;
	add.s64 	%rd14, %rd2, %rd13;
	ld.global.nc.f32 	%f94, [%rd14];
	sub.f32 	%f95, %f94, %f8;
	sub.f32 	%f96, %f95, %f16;
	add.s64 	%rd15, %rd12, %rd1;
	shl.b64 	%rd16, %rd15, 2;
	add.s64 	%rd17, %rd3, %rd16;
	st.global.f32 	[%rd17], %f96;
	add.s32 	%r81, %r81, %r11;
	setp.lt.u32 	%p38, %r81, %r14;
	@%p38 bra 	$L__BB4_23;
$L__BB4_24:
	ret;

}
	// .globl	lux_softmax_temperature_f32_kernel
.visible .entry lux_softmax_temperature_f32_kernel(
	.param .u64 .ptr .align 1 lux_softmax_temperature_f32_kernel_param_0,
	.param .u64 .ptr .align 1 lux_softmax_temperature_f32_kernel_param_1,
	.param .f32 lux_softmax_temperature_f32_kernel_param_2,
	.param .u32 lux_softmax_temperature_f32_kernel_param_3,
	.param .u32 lux_softmax_temperature_f32_kernel_param_4
)
{
	.reg .pred 	%p<36>;
	.reg .b32 	%r<78>;
	.reg .b32 	%f<87>;
	.reg .b64 	%rd<15>;
	// demoted variable
	.shared .align 4 .f32 _ZZ34lux_softmax_temperature_f32_kernelE5s_max;
	// demoted variable
	.shared .align 4 .f32 _ZZ34lux_softmax_temperature_f32_kernelE5s_sum;
	// demoted variable
	.shared .align 4 .b8 _ZZ34lux_softmax_temperature_f32_kernelE8warp_max[128];
	// demoted variable
	.shared .align 4 .b8 _ZZ34lux_softmax_temperature_f32_kernelE8warp_sum[128];
	ld.param.u64 	%rd3, [lux_softmax_temperature_f32_kernel_param_0];
	ld.param.u64 	%rd4, [lux_softmax_temperature_f32_kernel_param_1];
	ld.param.f32 	%f18, [lux_softmax_temperature_f32_kernel_param_2];
	ld.param.u32 	%r15, [lux_softmax_temperature_f32_kernel_param_3];
	ld.param.u32 	%r14, [lux_softmax_temperature_f32_kernel_param_4];
	mov.u32 	%r1, %ctaid.x;
	mov.u32 	%r77, %tid.x;
	setp.ge.u32 	%p1, %r1, %r15;
	@%p1 bra 	$L__BB5_24;
	cvta.to.global.u64 	%rd5, %rd3;
	cvta.to.global.u64 	%rd6, %rd4;
	mul.lo.s32 	%r16, %r14, %r1;
	mul.wide.u32 	%rd7, %r16, 4;
	add.s64 	%rd1, %rd6, %rd7;
	add.s64 	%rd2, %rd5, %rd7;
	rcp.rn.f32 	%f1, %f18;
	setp.ge.u32 	%p2, %r77, %r14;
	mov.f32 	%f82, 0fFF800000;
	@%p2 bra 	$L__BB5_4;
	mov.f32 	%f82, 0fFF800000;
	mov.u32 	%r3, %ntid.x;
	mov.u32 	%r75, %r77;
$L__BB5_3:
	mul.wide.u32 	%rd8, %r75, 4;
	add.s64 	%rd9, %rd1, %rd8;
	ld.global.nc.f32 	%f21, [%rd9];
	mul.f32 	%f22, %f1, %f21;
	max.f32 	%f82, %f82, %f22;
	add.s32 	%r75, %r75, %r3;
	setp.lt.u32 	%p3, %r75, %r14;
	@%p3 bra 	$L__BB5_3;
$L__BB5_4:
	mov.b32 	%r17, %f82;
	shfl.sync.down.b32	%r18|%p4, %r17, 16, 31, -1;
	mov.b32 	%f23, %r18;
	max.f32 	%f24, %f82, %f23;
	mov.b32 	%r19, %f24;
	shfl.sync.down.b32	%r20|%p5, %r19, 8, 31, -1;
	mov.b32 	%f25, %r20;
	max.f32 	%f26, %f24, %f25;
	mov.b32 	%r21, %f26;
	shfl.sync.down.b32	%r22|%p6, %r21, 4, 31, -1;
	mov.b32 	%f27, %r22;
	max.f32 	%f28, %f26, %f27;
	mov.b32 	%r23, %f28;
	shfl.sync.down.b32	%r24|%p7, %r23, 2, 31, -1;
	mov.b32 	%f29, %r24;
	max.f32 	%f30, %f28, %f29;
	mov.b32 	%r25, %f30;
	shfl.sync.down.b32	%r26|%p8, %r25, 1, 31, -1;
	mov.b32 	%f31, %r26;
	max.f32 	%f5, %f30, %f31;
	and.b32  	%r6, %r77, 31;
	shr.u32 	%r7, %r77, 5;
	setp.ne.s32 	%p9, %r6, 0;
	@%p9 bra 	$L__BB5_6;
	shl.b32 	%r27, %r7, 2;
	mov.u32 	%r28, _ZZ34lux_softmax_temperature_f32_kernelE8warp_max;
	add.s32 	%r29, %r28, %r27;
	st.shared.f32 	[%r29], %f5;
$L__BB5_6:
	bar.sync 	0;
	setp.gt.u32 	%p10, %r77, 31;
	@%p10 bra 	$L__BB5_11;
	mov.u32 	%r30, %ntid.x;
	shr.u32 	%r31, %r30, 5;
	setp.ge.u32 	%p11, %r6, %r31;
	mov.f32 	%f83, 0fFF800000;
	@%p11 bra 	$L__BB5_9;
	shl.b32 	%r32, %r6, 2;
	mov.u32 	%r33, _ZZ34lux_softmax_temperature_f32_kernelE8warp_max;
	add.s32 	%r34, %r33, %r32;
	ld.shared.f32 	%f83, [%r34];
$L__BB5_9:
	setp.ne.s32 	%p12, %r6, 0;
	mov.b32 	%r35, %f83;
	shfl.sync.down.b32	%r36|%p13, %r35, 16, 31, -1;
	mov.b32 	%f33, %r36;
	max.f32 	%f34, %f83, %f33;
	mov.b32 	%r37, %f34;
	shfl.sync.down.b32	%r38|%p14, %r37, 8, 31, -1;
	mov.b32 	%f35, %r38;
	max.f32 	%f36, %f34, %f35;
	mov.b32 	%r39, %f36;
	shfl.sync.down.b32	%r40|%p15, %r39, 4, 31, -1;
	mov.b32 	%f37, %r40;
	max.f32 	%f38, %f36, %f37;
	mov.b32 	%r41, %f38;
	shfl.sync.down.b32	%r42|%p16, %r41, 2, 31, -1;
	mov.b32 	%f39, %r42;
	max.f32 	%f40, %f38, %f39;
	mov.b32 	%r43, %f40;
	shfl.sync.down.b32	%r44|%p17, %r43, 1, 31, -1;
	mov.b32 	%f41, %r44;
	max.f32 	%f8, %f40, %f41;
	@%p12 bra 	$L__BB5_11;
	st.shared.f32 	[_ZZ34lux_softmax_temperature_f32_kernelE5s_max], %f8;
$L__BB5_11:
	setp.ge.u32 	%p18, %r77, %r14;
	bar.sync 	0;
	mov.f32 	%f85, 0f00000000;
	@%p18 bra 	$L__BB5_14;
	ld.shared.f32 	%f9, [_ZZ34lux_softmax_temperature_f32_kernelE5s_max];
	mov.f32 	%f85, 0f00000000;
	mov.u32 	%r8, %ntid.x;
	mov.u32 	%r76, %r77;
$L__BB5_13:
	mul.wide.u32 	%rd10, %r76, 4;
	add.s64 	%rd11, %rd1, %rd10;
	ld.global.nc.f32 	%f44, [%rd11];
	mul.f32 	%f45, %f1, %f44;
	sub.f32 	%f46, %f45, %f9;
	fma.rn.f32 	%f47, %f46, 0f3BBB989D, 0f3F000000;
	cvt.sat.f32.f32 	%f48, %f47;
	mov.f32 	%f49, 0f4B400001;
	mov.f32 	%f50, 0f437C0000;
	fma.rm.f32 	%f51, %f48, %f50, %f49;
	add.f32 	%f52, %f51, 0fCB40007F;
	neg.f32 	%f53, %f52;
	fma.rn.f32 	%f54, %f46, 0f3FB8AA3B, %f53;
	fma.rn.f32 	%f55, %f46, 0f32A57060, %f54;
	mov.b32 	%r45, %f51;
	shl.b32 	%r46, %r45, 23;
	mov.b32 	%f56, %r46;
	ex2.approx.ftz.f32 	%f57, %f55;
	mul.f32 	%f58, %f57, %f56;
	add.s64 	%rd12, %rd2, %rd10;
	st.global.f32 	[%rd12], %f58;
	add.f32 	%f85, %f85, %f58;
	add.s32 	%r76, %r76, %r8;
	setp.lt.u32 	%p19, %r76, %r14;
	@%p19 bra 	$L__BB5_13;
$L__BB5_14:
	setp.ne.s32 	%p20, %r6, 0;
	mov.b32 	%r47, %f85;
	shfl.sync.down.b32	%r48|%p21, %r47, 16, 31, -1;
	mov.b32 	%f59, %r48;
	add.f32 	%f60, %f85, %f59;
	mov.b32 	%r49, %f60;
	shfl.sync.down.b32	%r50|%p22, %r49, 8, 31, -1;
	mov.b32 	%f61, %r50;
	add.f32 	%f62, %f60, %f61;
	mov.b32 	%r51, %f62;
	shfl.sync.down.b32	%r52|%p23, %r51, 4, 31, -1;
	mov.b32 	%f63, %r52;
	add.f32 	%f64, %f62, %f63;
	mov.b32 	%r53, %f64;
	shfl.sync.down.b32	%r54|%p24, %r53, 2, 31, -1;
	mov.b32 	%f65, %r54;
	add.f32 	%f66, %f64, %f65;
	mov.b32 	%r55, %f66;
	shfl.sync.down.b32	%r56|%p25, %r55, 1, 31, -1;
	mov.b32 	%f67, %r56;
	add.f32 	%f13, %f66, %f67;
	@%p20 bra 	$L__BB5_16;
	shl.b32 	%r57, %r7, 2;
	mov.u32 	%r58, _ZZ34lux_softmax_temperature_f32_kernelE8warp_sum;
	add.s32 	%r59, %r58, %r57;
	st.shared.f32 	[%r59], %f13;
$L__BB5_16:
	setp.gt.u32 	%p26, %r77, 31;
	bar.sync 	0;
	@%p26 bra 	$L__BB5_21;
	mov.u32 	%r60, %ntid.x;
	shr.u32 	%r61, %r60, 5;
	setp.ge.u32 	%p27, %r6, %r61;
	mov.f32 	%f86, 0f00000000;
	@%p27 bra 	$L__BB5_19;
	shl.b32 	%r62, %r6, 2;
	mov.u32 	%r63, _ZZ34lux_softmax_temperature_f32_kernelE8warp_sum;
	add.s32 	%r64, %r63, %r62;
	ld.shared.f32 	%f86, [%r64];
$L__BB5_19:
	setp.ne.s32 	%p28, %r6, 0;
	mov.b32 	%r65, %f86;
	shfl.sync.down.b32	%r66|%p29, %r65, 16, 31, -1;
	mov.b32 	%f69, %r66;
	add.f32 	%f70, %f86, %f69;
	mov.b32 	%r67, %f70;
	shfl.sync.down.b32	%r68|%p30, %r67, 8, 31, -1;
	mov.b32 	%f71, %r68;
	add.f32 	%f72, %f70, %f71;
	mov.b32 	%r69, %f72;
	shfl.sync.down.b32	%r70|%p31, %r69, 4, 31, -1;
	mov.b32 	%f73, %r70;
	add.f32 	%f74, %f72, %f73;
	mov.b32 	%r71, %f74;
	shfl.sync.down.b32	%r72|%p32, %r71, 2, 31, -1;
	mov.b32 	%f75, %r72;
	add.f32 	%f76, %f74, %f75;
	mov.b32 	%r73, %f76;
	shfl.sync.down.b32	%r74|%p33, %r73, 1, 31, -1;
	mov.b32 	%f77, %r74;
	add.f32 	%f16, %f76, %f77;
	@%p28 bra 	$L__BB5_21;
	st.shared.f32 	[_ZZ34lux_softmax_temperature_f32_kernelE5s_sum], %f16;
$L__BB5_21:
	setp.ge.u32 	%p34, %r77, %r14;
	bar.sync 	0;
	@%p34 bra 	$L__BB5_24;
	ld.shared.f32 	%f78, [_ZZ34lux_softmax_temperature_f32_kernelE5s_sum];
	mov.u32 	%r11, %ntid.x;
	rcp.rn.f32 	%f17, %f78;
$L__BB5_23:
	mul.wide.u32 	%rd13, %r77, 4;
	add.s64 	%rd14, %rd2, %rd13;
	ld.global.f32 	%f79, [%rd14];
	mul.f32 	%f80, %f17, %f79;
	st.global.f32 	[%rd14], %f80;
	add.s32 	%r77, %r77, %r11;
	setp.lt.u32 	%p35, %r77, %r14;
	@%p35 bra 	$L__BB5_23;
$L__BB5_24:
	ret;

}
	// .globl	lux_softmax_backward_f32_kernel
.visible .entry lux_softmax_backward_f32_kernel(
	.param .u64 .ptr .align 1 lux_softmax_backward_f32_kernel_param_0,
	.param .u64 .ptr .align 1 lux_softmax_backward_f32_kernel_param_1,
	.param .u64 .ptr .align 1 lux_softmax_backward_f32_kernel_param_2,
	.param .u32 lux_softmax_backward_f32_kernel_param_3,
	.param .u32 lux_softmax_backward_f32_kernel_param_4
)
{
	.reg .pred 	%p<20>;
	.reg .b32 	%r<43>;
	.reg .b32 	%f<39>;
	.reg .b64 	%rd<21>;
	// demoted variable
	.shared .align 4 .f32 _ZZ31lux_softmax_backward_f32_kernelE5s_dot;
	// demoted variable
	.shared .align 4 .b8 _ZZ31lux_softmax_backward_f32_kernelE8warp_sum[128];
	ld.param.u64 	%rd5, [lux_softmax_backward_f32_kernel_param_0];
	ld.param.u64 	%rd6, [lux_softmax_backward_f32_kernel_param_1];
	ld.param.u64 	%rd7, [lux_softmax_backward_f32_kernel_param_2];
	ld.param.u32 	%r11, [lux_softmax_backward_f32_kernel_param_3];
	ld.param.u32 	%r10, [lux_softmax_backward_f32_kernel_param_4];
	mov.u32 	%r1, %ctaid.x;
	mov.u32 	%r42, %tid.x;
	setp.ge.u32 	%p1, %r1, %r11;
	@%p1 bra 	$L__BB6_14;
	cvta.to.global.u64 	%rd8, %rd7;
	cvta.to.global.u64 	%rd9, %rd6;
	mul.lo.s32 	%r12, %r10, %r1;
	cvt.u64.u32 	%rd1, %r12;
	mul.wide.u32 	%rd10, %r12, 4;
	add.s64 	%rd2, %rd8, %rd10;
	add.s64 	%rd3, %rd9, %rd10;
	setp.ge.u32 	%p2, %r42, %r10;
	mov.f32 	%f37, 0f00000000;
	@%p2 bra 	$L__BB6_4;
	mov.f32 	%f37, 0f00000000;
	mov.u32 	%r3, %ntid.x;
	mov.u32 	%r41, %r42;
$L__BB6_3:
	mul.wide.u32 	%rd11, %r41, 4;
	add.s64 	%rd12, %rd2, %rd11;
	ld.global.nc.f32 	%f11, [%rd12];
	add.s64 	%rd13, %rd3, %rd11;
	ld.global.nc.f32 	%f12, [%rd13];
	fma.rn.f32 	%f37, %f11, %f12, %f37;
	add.s32 	%r41, %r41, %r3;
	setp.lt.u32 	%p3, %r41, %r10;
	@%p3 bra 	$L__BB6_3;
$L__BB6_4:
	mov.b32 	%r13, %f37;
	shfl.sync.down.b32	%r14|%p4, %r13, 16, 31, -1;
	mov.b32 	%f13, %r14;
	add.f32 	%f14, %f37, %f13;
	mov.b32 	%r15, %f14;
	shfl.sync.down.b32	%r16|%p5, %r15, 8, 31, -1;
	mov.b32 	%f15, %r16;
	add.f32 	%f16, %f14, %f15;
	mov.b32 	%r17, %f16;
	shfl.sync.down.b32	%r18|%p6, %r17, 4, 31, -1;
	mov.b32 	%f17, %r18;
	add.f32 	%f18, %f16, %f17;
	mov.b32 	%r19, %f18;
	shfl.sync.down.b32	%r20|%p7, %r19, 2, 31, -1;
	mov.b32 	%f19, %r20;
	add.f32 	%f20, %f18, %f19;
	mov.b32 	%r21, %f20;
	shfl.sync.down.b32	%r22|%p8, %r21, 1, 31, -1;
	mov.b32 	%f21, %r22;
	add.f32 	%f4, %f20, %f21;
	and.b32  	%r6, %r42, 31;
	setp.ne.s32 	%p9, %r6, 0;
	@%p9 bra 	$L__BB6_6;
	shr.u32 	%r23, %r42, 3;
	mov.u32 	%r24, _ZZ31lux_softmax_backward_f32_kernelE8warp_sum;
	add.s32 	%r25, %r24, %r23;
	st.shared.f32 	[%r25], %f4;
$L__BB6_6:
	bar.sync 	0;
	setp.gt.u32 	%p10, %r42, 31;
	@%p10 bra 	$L__BB6_11;
	mov.u32 	%r26, %ntid.x;
	shr.u32 	%r27, %r26, 5;
	setp.ge.u32 	%p11, %r6, %r27;
	mov.f32 	%f38, 0f00000000;
	@%p11 bra 	$L__BB6_9;
	shl.b32 	%r28, %r6, 2;
	mov.u32 	%r29, _ZZ31lux_softmax_backward_f32_kernelE8warp_sum;
	add.s32 	%r30, %r29, %r28;
	ld.shared.f32 	%f38, [%r30];
$L__BB6_9:
	setp.ne.s32 	%p12, %r6, 0;
	mov.b32 	%r31, %f38;
	shfl.sync.down.b32	%r32|%p13, %r31, 16, 31, -1;
	mov.b32 	%f23, %r32;
	add.f32 	%f24, %f38, %f23;
	mov.b32 	%r33, %f24;
	shfl.sync.down.b32	%r34|%p14, %r33, 8, 31, -1;
	mov.b32 	%f25, %r34;
	add.f32 	%f26, %f24, %f25;
	mov.b32 	%r35, %f26;
	shfl.sync.down.b32	%r36|%p15, %r35, 4, 31, -1;
	mov.b32 	%f27, %r36;
	add.f32 	%f28, %f26, %f27;
	mov.b32 	%r37, %f28;
	shfl.sync.down.b32	%r38|%p16, %r37, 2, 31, -1;
	mov.b32 	%f29, %r38;
	add.f32 	%f30, %f28, %f29;
	mov.b32 	%r39, %f30;
	shfl.sync.down.b32	%r40|%p17, %r39, 1, 31, -1;
	mov.b32 	%f31, %r40;
	add.f32 	%f7, %f30, %f31;
	@%p12 bra 	$L__BB6_11;
	st.shared.f32 	[_ZZ31lux_softmax_backward_f32_kernelE5s_dot], %f7;
$L__BB6_11:
	setp.ge.u32 	%p18, %r42, %r10;
	bar.sync 	0;
	@%p18 bra 	$L__BB6_14;
	ld.shared.f32 	%f8, [_ZZ31lux_softmax_backward_f32_kernelE5s_dot];
	mov.u32 	%r7, %ntid.x;
	cvta.to.global.u64 	%rd4, %rd5;
$L__BB6_13:
	cvt.u64.u32 	%rd14, %r42;
	mul.wide.u32 	%rd15, %r42, 4;
	add.s64 	%rd16, %rd2, %rd15;
	ld.global.nc.f32 	%f32, [%rd16];
	add.s64 	%rd17, %rd3, %rd15;
	ld.global.nc.f32 	%f33, [%rd17];
	sub.f32 	%f34, %f33, %f8;
	mul.f32 	%f35, %f32, %f34;
	add.s64 	%rd18, %rd14, %rd1;
	shl.b64 	%rd19, %rd18, 2;
	add.s64 	%rd20, %rd4, %rd19;
	st.global.f32 	[%rd20], %f35;
	add.s32 	%r42, %r42, %r7;
	setp.lt.u32 	%p19, %r42, %r10;
	@%p19 bra 	$L__BB6_13;
$L__BB6_14:
	ret;

}


// ===== COMPILED SASS (sm_100) =====

	.target	sm_100

	.elftype	@"ET_EXEC"


//--------------------- .note.nv.tkinfo           --------------------------
	.section	.note.nv.tkinfo,"",@"SHT_NOTE"
	.sectionflags	@"SHF_NOTE_NV_TKINFO"
	.tkinfo
        /*0018*/ 	.word	0x00000002
        /*0030*/ 	.string	""
        /*0030*/ 	.string	"ptxas"
        /*0030*/ 	.string	"Cuda compilation tools, release 13.0, V13.0.88"
        /*0030*/ 	.string	"Build cuda_13.0.r13.0/compiler.36424714_0"
        /*0030*/ 	.string	"-arch sm_100 -m 64 "



//--------------------- .note.nv.cuinfo           --------------------------
	.section	.note.nv.cuinfo,"",@"SHT_NOTE"
	.sectionflags	@"SHF_NOTE_NV_CUINFO"
        /*0018*/ 	.short	0x0002
        /*001a*/ 	.short	0x0064
        /*001c*/ 	.short	0x0082
	.zero		2


//--------------------- .nv.info                  --------------------------
	.section	.nv.info,"",@"SHT_CUDA_INFO"
	.align	4


	//----- nvinfo : EIATTR_REGCOUNT
	.align		4
        /*0000*/ 	.byte	0x04, 0x2f
        /*0002*/ 	.short	(.L_1 - .L_0)
	.align		4
.L_0:
        /*0004*/ 	.word	index@(lux_softmax_f32_kernel)
        /*0008*/ 	.word	0x00000015


	//----- nvinfo : EIATTR_FRAME_SIZE
	.align		4
.L_1:
        /*000c*/ 	.byte	0x04, 0x11
        /*000e*/ 	.short	(.L_3 - .L_2)
	.align		4
.L_2:
        /*0010*/ 	.word	index@($__internal_4_$__cuda_sm20_rcp_rn_f32_slowpath)
        /*0014*/ 	.word	0x00000000


	//----- nvinfo : EIATTR_FRAME_SIZE
	.align		4
.L_3:
        /*0018*/ 	.byte	0x04, 0x11
        /*001a*/ 	.short	(.L_5 - .L_4)
	.align		4
.L_4:
        /*001c*/ 	.word	index@(lux_softmax_f32_kernel)
        /*0020*/ 	.word	0x00000000


	//----- nvinfo : EIATTR_REGCOUNT
	.align		4
.L_5:
        /*0024*/ 	.byte	0x04, 0x2f
        /*0026*/ 	.short	(.L_7 - .L_6)
	.align		4
.L_6:
        /*0028*/ 	.word	index@(lux_softmax_online_f32_kernel)
        /*002c*/ 	.word	0x00000019


	//----- nvinfo : EIATTR_FRAME_SIZE
	.align		4
.L_7:
        /*0030*/ 	.byte	0x04, 0x11
        /*0032*/ 	.short	(.L_9 - .L_8)
	.align		4
.L_8:
        /*0034*/ 	.word	index@($__internal_3_$__cuda_sm20_rcp_rn_f32_slowpath)
        /*0038*/ 	.word	0x00000000


	//----- nvinfo : EIATTR_FRAME_SIZE
	.align		4
.L_9:
        /*003c*/ 	.byte	0x04, 0x11
        /*003e*/ 	.short	(.L_11 - .L_10)
	.align		4
.L_10:
        /*0040*/ 	.word	index@(lux_softmax_online_f32_kernel)
        /*0044*/ 	.word	0x00000000


	//----- nvinfo : EIATTR_REGCOUNT
	.align		4
.L_11:
        /*0048*/ 	.byte	0x04, 0x2f
        /*004a*/ 	.short	(.L_13 - .L_12)
	.align		4
.L_12:
        /*004c*/ 	.word	index@(lux_softmax_f16_kernel)
        /*0050*/ 	.word	0x00000017


	//----- nvinfo : EIATTR_FRAME_SIZE
	.align		4
.L_13:
        /*0054*/ 	.byte	0x04, 0x11
        /*0056*/ 	.short	(.L_15 - .L_14)
	.align		4
.L_14:
        /*0058*/ 	.word	index@($__internal_2_$__cuda_sm20_rcp_rn_f32_slowpath)
        /*005c*/ 	.word	0x00000000


	//----- nvinfo : EIATTR_FRAME_SIZE
	.align		4
.L_15:
        /*0060*/ 	.byte	0x04, 0x11
        /*0062*/ 	.short	(.L_17 - .L_16)
	.align		4
.L_16:
        /*0064*/ 	.word	index@(lux_softmax_f16_kernel)
        /*0068*/ 	.word	0x00000000


	//----- nvinfo : EIATTR_REGCOUNT
	.align		4
.L_17:
        /*006c*/ 	.byte	0x04, 0x2f
        /*006e*/ 	.short	(.L_19 - .L_18)
	.align		4
.L_18:
        /*0070*/ 	.word	index@(lux_softmax_inplace_f32_kernel)
        /*0074*/ 	.word	0x00000016


	//----- nvinfo : EIATTR_FRAME_SIZE
	.align		4
.L_19:
        /*0078*/ 	.byte	0x04, 0x11
        /*007a*/ 	.short	(.L_21 - .L_20)
	.align		4
.L_20:
        /*007c*/ 	.word	index@($__internal_1_$__cuda_sm20_rcp_rn_f32_slowpath)
        /*0080*/ 	.word	0x00000000


	//----- nvinfo : EIATTR_FRAME_SIZE
	.align		4
.L_21:
        /*0084*/ 	.byte	0x04, 0x11
        /*0086*/ 	.short	(.L_23 - .L_22)
	.align		4
.L_22:
        /*0088*/ 	.word	index@(lux_softmax_inplace_f32_kernel)
        /*008c*/ 	.word	0x00000000


	//----- nvinfo : EIATTR_REGCOUNT
	.align		4
.L_23:
        /*0090*/ 	.byte	0x04, 0x2f
        /*0092*/ 	.short	(.L_25 - .L_24)
	.align		4
.L_24:
        /*0094*/ 	.word	index@(lux_log_softmax_f32_kernel)
        /*0098*/ 	.word	0x00000017


	//----- nvinfo : EIATTR_FRAME_SIZE
	.align		4
.L_25:
        /*009c*/ 	.byte	0x04, 0x11
        /*009e*/ 	.short	(.L_27 - .L_26)
	.align		4
.L_26:
        /*00a0*/ 	.word	index@(lux_log_softmax_f32_kernel)
        /*00a4*/ 	.word	0x00000000


	//----- nvinfo : EIATTR_REGCOUNT
	.align		4
.L_27:
        /*00a8*/ 	.byte	0x04, 0x2f
        /*00aa*/ 	.short	(.L_29 - .L_28)
	.align		4
.L_28:
        /*00ac*/ 	.word	index@(lux_softmax_temperature_f32_kernel)
        /*00b0*/ 	.word	0x00000016


	//----- nvinfo : EIATTR_FRAME_SIZE
	.align		4
.L_29:
        /*00b4*/ 	.byte	0x04, 0x11
        /*00b6*/ 	.short	(.L_31 - .L_30)
	.align		4
.L_30:
        /*00b8*/ 	.word	index@($__internal_0_$__cuda_sm20_rcp_rn_f32_slowpath)
        /*00bc*/ 	.word	0x00000000


	//----- nvinfo : EIATTR_FRAME_SIZE
	.align		4
.L_31:
        /*00c0*/ 	.byte	0x04, 0x11
        /*00c2*/ 	.short	(.L_33 - .L_32)
	.align		4
.L_32:
        /*00c4*/ 	.word	index@(lux_softmax_temperature_f32_kernel)
        /*00c8*/ 	.word	0x00000000


	//----- nvinfo : EIATTR_REGCOUNT
	.align		4
.L_33:
        /*00cc*/ 	.byte	0x04, 0x2f
        /*00ce*/ 	.short	(.L_35 - .L_34)
	.align		4
.L_34:
        /*00d0*/ 	.word	index@(lux_softmax_backward_f32_kernel)
        /*00d4*/ 	.word	0x00000014


	//----- nvinfo : EIATTR_FRAME_SIZE
	.align		4
.L_35:
        /*00d8*/ 	.byte	0x04, 0x11
        /*00da*/ 	.short	(.L_37 - .L_36)
	.align		4
.L_36:
        /*00dc*/ 	.word	index@(lux_softmax_backward_f32_kernel)
        /*00e0*/ 	.word	0x00000000


	//----- nvinfo : EIATTR_MIN_STACK_SIZE
	.align		4
.L_37:
        /*00e4*/ 	.byte	0x04, 0x12
        /*00e6*/ 	.short	(.L_39 - .L_38)
	.align		4
.L_38:
        /*00e8*/ 	.word	index@(lux_softmax_backward_f32_kernel)
        /*00ec*/ 	.word	0x00000000


	//----- nvinfo : EIATTR_MIN_STACK_SIZE
	.align		4
.L_39:
        /*00f0*/ 	.byte	0x04, 0x12
        /*00f2*/ 	.short	(.L_41 - .L_40)
	.align		4
.L_40:
        /*00f4*/ 	.word	index@(lux_softmax_temperature_f32_kernel)
        /*00f8*/ 	.word	0x00000000


	//----- nvinfo : EIATTR_MIN_STACK_SIZE
	.align		4
.L_41:
        /*00fc*/ 	.byte	0x04, 0x12
        /*00fe*/ 	.short	(.L_43 - .L_42)
	.align		4
.L_42:
        /*0100*/ 	.word	index@(lux_log_softmax_f32_kernel)
        /*0104*/ 	.word	0x00000000


	//----- nvinfo : EIATTR_MIN_STACK_SIZE
	.align		4
.L_43:
        /*0108*/ 	.byte	0x04, 0x12
        /*010a*/ 	.short	(.L_45 - .L_44)
	.align		4
.L_44:
        /*010c*/ 	.word	index@(lux_softmax_inplace_f32_kernel)
        /*0110*/ 	.word	0x00000000


	//----- nvinfo : EIATTR_MIN_STACK_SIZE
	.align		4
.L_45:
        /*0114*/ 	.byte	0x04, 0x12
        /*0116*/ 	.short	(.L_47 - .L_46)
	.align		4
.L_46:
        /*0118*/ 	.word	index@(lux_softmax_f16_kernel)
        /*011c*/ 	.word	0x00000000


	//----- nvinfo : EIATTR_MIN_STACK_SIZE
	.align		4
.L_47:
        /*0120*/ 	.byte	0x04, 0x12
        /*0122*/ 	.short	(.L_49 - .L_48)
	.align		4
.L_48:
        /*0124*/ 	.word	index@(lux_softmax_online_f32_kernel)
        /*0128*/ 	.word	0x00000000


	//----- nvinfo : EIATTR_MIN_STACK_SIZE
	.align		4
.L_49:
        /*012c*/ 	.byte	0x04, 0x12
        /*012e*/ 	.short	(.L_51 - .L_50)
	.align		4
.L_50:
        /*0130*/ 	.word	index@(lux_softmax_f32_kernel)
        /*0134*/ 	.word	0x00000000
.L_51:


//--------------------- .nv.compat                --------------------------
	.section	.nv.compat,"",@"SHT_CUDA_COMPAT_INFO"
	.align	4
        /*0000*/ 	.byte	0x02, 0x09, 0x00, 0x00, 0x02, 0x02, 0x01, 0x00, 0x02, 0x05, 0x05, 0x00, 0x03, 0x07, 0x01, 0x01
        /*0010*/ 	.byte	0x02, 0x03, 0x00, 0x00, 0x02, 0x06, 0x01, 0x00, 0x04, 0x0b, 0x08, 0x00, 0x01, 0x00, 0x00, 0x00
        /*0020*/ 	.byte	0x00, 0x00, 0x00, 0x00


//--------------------- .nv.info.lux_softmax_backward_f32_kernel --------------------------
	.section	.nv.info.lux_softmax_backward_f32_kernel,"",@"SHT_CUDA_INFO"
	.sectionflags	@""
	.align	4


	//----- nvinfo : EIATTR_CUDA_API_VERSION
	.align		4
        /*0000*/ 	.byte	0x04, 0x37
        /*0002*/ 	.short	(.L_53 - .L_52)
.L_52:
        /*0004*/ 	.word	0x00000082


	//----- nvinfo : EIATTR_KPARAM_INFO
	.align		4
.L_53:
        /*0008*/ 	.byte	0x04, 0x17
        /*000a*/ 	.short	(.L_55 - .L_54)
.L_54:
        /*000c*/ 	.word	0x00000000
        /*0010*/ 	.short	0x0004
        /*0012*/ 	.short	0x001c
        /*0014*/ 	.byte	0x00, 0xf0, 0x11, 0x00


	//----- nvinfo : EIATTR_KPARAM_INFO
	.align		4
.L_55:
        /*0018*/ 	.byte	0x04, 0x17
        /*001a*/ 	.short	(.L_57 - .L_56)
.L_56:
        /*001c*/ 	.word	0x00000000
        /*0020*/ 	.short	0x0003
        /*0022*/ 	.short	0x0018
        /*0024*/ 	.byte	0x00, 0xf0, 0x11, 0x00


	//----- nvinfo : EIATTR_KPARAM_INFO
	.align		4
.L_57:
        /*0028*/ 	.byte	0x04, 0x17
        /*002a*/ 	.short	(.L_59 - .L_58)
.L_58:
        /*002c*/ 	.word	0x00000000
        /*0030*/ 	.short	0x0002
        /*0032*/ 	.short	0x0010
        /*0034*/ 	.byte	0x00, 0xf5, 0x21, 0x00


	//----- nvinfo : EIATTR_KPARAM_INFO
	.align		4
.L_59:
        /*0038*/ 	.byte	0x04, 0x17
        /*003a*/ 	.short	(.L_61 - .L_60)
.L_60:
        /*003c*/ 	.word	0x00000000
        /*0040*/ 	.short	0x0001
        /*0042*/ 	.short	0x0008
        /*0044*/ 	.byte	0x00, 0xf5, 0x21, 0x00


	//----- nvinfo : EIATTR_KPARAM_INFO
	.align		4
.L_61:
        /*0048*/ 	.byte	0x04, 0x17
        /*004a*/ 	.short	(.L_63 - .L_62)
.L_62:
        /*004c*/ 	.word	0x00000000
        /*0050*/ 	.short	0x0000
        /*0052*/ 	.short	0x0000
        /*0054*/ 	.byte	0x00, 0xf5, 0x21, 0x00


	//----- nvinfo : EIATTR_SPARSE_MMA_MASK
	.align		4
.L_63:
        /*0058*/ 	.byte	0x03, 0x50
        /*005a*/ 	.short	0x0000


	//----- nvinfo : EIATTR_MAXREG_COUNT
	.align		4
        /*005c*/ 	.byte	0x03, 0x1b
        /*005e*/ 	.short	0x00ff


	//----- nvinfo : EIATTR_NUM_BARRIERS
	.align		4
        /*0060*/ 	.byte	0x02, 0x4c
        /*0062*/ 	.byte	0x01
	.zero		1


	//----- nvinfo : EIATTR_MERCURY_ISA_VERSION
	.align		4
        /*0064*/ 	.byte	0x03, 0x5f
        /*0066*/ 	.short	0x0101


	//----- nvinfo : EIATTR_COOP_GROUP_MASK_REGIDS
	.align		4
        /*0068*/ 	.byte	0x04, 0x29
        /*006a*/ 	.short	(.L_65 - .L_64)


	//   ....[0]....
.L_64:
        /*006c*/ 	.word	0xffffffff


	//   ....[1]....
        /*0070*/ 	.word	0xffffffff


	//   ....[2]....
        /*0074*/ 	.word	0xffffffff


	//   ....[3]....
        /*0078*/ 	.word	0xffffffff


	//   ....[4]....
        /*007c*/ 	.word	0xffffffff


	//   ....[5]....
        /*0080*/ 	.word	0xffffffff


	//   ....[6]....
        /*0084*/ 	.word	0xffffffff


	//   ....[7]....
        /*0088*/ 	.word	0xffffffff


	//   ....[8]....
        /*008c*/ 	.word	0xffffffff


	//   ....[9]....
        /*0090*/ 	.word	0xffffffff


	//   ....[10]....
        /*0094*/ 	.word	0x0500000e


	//   ....[11]....
        /*0098*/ 	.word	0x0500000e


	//   ....[12]....
        /*009c*/ 	.word	0x0500000e


	//   ....[13]....
        /*00a0*/ 	.word	0x0500000e


	//   ....[14]....
        /*00a4*/ 	.word	0x0500000e


	//----- nvinfo : EIATTR_COOP_GROUP_INSTR_OFFSETS
	.align		4
.L_65:
        /*00a8*/ 	.byte	0x04, 0x28
        /*00aa*/ 	.short	(.L_67 - .L_66)


	//   ....[0]....
.L_66:
        /*00ac*/ 	.word	0x000001d0


	//   ....[1]....
        /*00b0*/ 	.word	0x00000220


	//   ....[2]....
        /*00b4*/ 	.word	0x00000270


	//   ....[3]....
        /*00b8*/ 	.word	0x00000290


	//   ....[4]....
        /*00bc*/ 	.word	0x000002b0


	//   ....[5]....
        /*00c0*/ 	.word	0x000003e0


	//   ....[6]....
        /*00c4*/ 	.word	0x00000400


	//   ....[7]....
        /*00c8*/ 	.word	0x00000420


	//   ....[8]....
        /*00cc*/ 	.word	0x00000440


	//   ....[9]....
        /*00d0*/ 	.word	0x00000460


	//   ....[10]....
        /*00d4*/ 	.word	0x00000690


	//   ....[11]....
        /*00d8*/ 	.word	0x00000700


	//   ....[12]....
        /*00dc*/ 	.word	0x00000770


	//   ....[13]....
        /*00e0*/ 	.word	0x000007e0


	//   ....[14]....
        /*00e4*/ 	.word	0x00000850


	//----- nvinfo : EIATTR_VRC_CTA_INIT_COUNT
	.align		4
.L_67:
        /*00e8*/ 	.byte	0x02, 0x4a
	.zero		1
	.zero		1


	//----- nvinfo : EIATTR_EXIT_INSTR_OFFSETS
	.align		4
        /*00ec*/ 	.byte	0x04, 0x1c
        /*00ee*/ 	.short	(.L_69 - .L_68)


	//   ....[0]....
.L_68:
        /*00f0*/ 	.word	0x00000040


	//   ....[1]....
        /*00f4*/ 	.word	0x000004f0


	//   ....[2]....
        /*00f8*/ 	.word	0x00000640


	//----- nvinfo : EIATTR_CRS_STACK_SIZE
	.align		4
.L_69:
        /*00fc*/ 	.byte	0x04, 0x1e
        /*00fe*/ 	.short	(.L_71 - .L_70)
.L_70:
        /*0100*/ 	.word	0x00000000


	//----- nvinfo : EIATTR_CBANK_PARAM_SIZE
	.align		4
.L_71:
        /*0104*/ 	.byte	0x03, 0x19
        /*0106*/ 	.short	0x0020


	//----- nvinfo : EIATTR_PARAM_CBANK
	.align		4
        /*0108*/ 	.byte	0x04, 0x0a
        /*010a*/ 	.short	(.L_73 - .L_72)
	.align		4
.L_72:
        /*010c*/ 	.word	index@(.nv.constant0.lux_softmax_backward_f32_kernel)
        /*0110*/ 	.short	0x0380
        /*0112*/ 	.short	0x0020


	//----- nvinfo : EIATTR_SW_WAR
	.align		4
.L_73:
        /*0114*/ 	.byte	0x04, 0x36
        /*0116*/ 	.short	(.L_75 - .L_74)
.L_74:
        /*0118*/ 	.word	0x00000008
.L_75:


//--------------------- .nv.info.lux_softmax_temperature_f32_kernel --------------------------
	.section	.nv.info.lux_softmax_temperature_f32_kernel,"",@"SHT_CUDA_INFO"
	.sectionflags	@""
	.align	4


	//----- nvinfo : EIATTR_CUDA_API_VERSION
	.align		4
        /*0000*/ 	.byte	0x04, 0x37
        /*0002*/ 	.short	(.L_77 - .L_76)
.L_76:
        /*0004*/ 	.word	0x00000082


	//----- nvinfo : EIATTR_KPARAM_INFO
	.align		4
.L_77:
        /*0008*/ 	.byte	0x04, 0x17
        /*000a*/ 	.short	(.L_79 - .L_78)
.L_78:
        /*000c*/ 	.word	0x00000000
        /*0010*/ 	.short	0x0004
        /*0012*/ 	.short	0x0018
        /*0014*/ 	.byte	0x00, 0xf0, 0x11, 0x00


	//----- nvinfo : EIATTR_KPARAM_INFO
	.align		4
.L_79:
        /*0018*/ 	.byte	0x04, 0x17
        /*001a*/ 	.short	(.L_81 - .L_80)
.L_80:
        /*001c*/ 	.word	0x00000000
        /*0020*/ 	.short	0x0003
        /*0022*/ 	.short	0x0014
        /*0024*/ 	.byte	0x00, 0xf0, 0x11, 0x00


	//----- nvinfo : EIATTR_KPARAM_INFO
	.align		4
.L_81:
        /*0028*/ 	.byte	0x04, 0x17
        /*002a*/ 	.short	(.L_83 - .L_82)
.L_82:
        /*002c*/ 	.word	0x00000000
        /*0030*/ 	.short	0x0002
        /*0032*/ 	.short	0x0010
        /*0034*/ 	.byte	0x00, 0xf0, 0x11, 0x00


	//----- nvinfo : EIATTR_KPARAM_INFO
	.align		4
.L_83:
        /*0038*/ 	.byte	0x04, 0x17
        /*003a*/ 	.short	(.L_85 - .L_84)
.L_84:
        /*003c*/ 	.word	0x00000000
        /*0040*/ 	.short	0x0001
        /*0042*/ 	.short	0x0008
        /*0044*/ 	.byte	0x00, 0xf5, 0x21, 0x00


	//----- nvinfo : EIATTR_KPARAM_INFO
	.align		4
.L_85:
        /*0048*/ 	.byte	0x04, 0x17
        /*004a*/ 	.short	(.L_87 - .L_86)
.L_86:
        /*004c*/ 	.word	0x00000000
        /*0050*/ 	.short	0x0000
        /*0052*/ 	.short	0x0000
        /*0054*/ 	.byte	0x00, 0xf5, 0x21, 0x00


	//----- nvinfo : EIATTR_SPARSE_MMA_MASK
	.align		4
.L_87:
        /*0058*/ 	.byte	0x03, 0x50
        /*005a*/ 	.short	0x0000


	//----- nvinfo : EIATTR_MAXREG_COUNT
	.align		4
        /*005c*/ 	.byte	0x03, 0x1b
        /*005e*/ 	.short	0x00ff


	//----- nvinfo : EIATTR_NUM_BARRIERS
	.align		4
        /*0060*/ 	.byte	0x02, 0x4c
        /*0062*/ 	.byte	0x01
	.zero		1


	//----- nvinfo : EIATTR_MERCURY_ISA_VERSION
	.align		4
        /*0064*/ 	.byte	0x03, 0x5f
        /*0066*/ 	.short	0x0101


	//----- nvinfo : EIATTR_COOP_GROUP_MASK_REGIDS
	.align		4
        /*0068*/ 	.byte	0x04, 0x29
        /*006a*/ 	.short	(.L_89 - .L_88)


	//   ....[0]....
.L_88:
        /*006c*/ 	.word	0xffffffff


	//   ....[1]....
        /*0070*/ 	.word	0xffffffff


	//   ....[2]....
        /*0074*/ 	.word	0xffffffff


	//   ....[3]....
        /*0078*/ 	.word	0xffffffff


	//   ....[4]....
        /*007c*/ 	.word	0xffffffff


	//   ....[5]....
        /*0080*/ 	.word	0xffffffff


	//   ....[6]....
        /*0084*/ 	.word	0xffffffff


	//   ....[7]....
        /*0088*/ 	.word	0xffffffff


	//   ....[8]....
        /*008c*/ 	.word	0xffffffff


	//   ....[9]....
        /*0090*/ 	.word	0xffffffff


	//   ....[10]....
        /*0094*/ 	.word	0xffffffff


	//   ....[11]....
        /*0098*/ 	.word	0xffffffff


	//   ....[12]....
        /*009c*/ 	.word	0xffffffff


	//   ....[13]....
        /*00a0*/ 	.word	0xffffffff


	//   ....[14]....
        /*00a4*/ 	.word	0xffffffff


	//   ....[15]....
        /*00a8*/ 	.word	0xffffffff


	//   ....[16]....
        /*00ac*/ 	.word	0xffffffff


	//   ....[17]....
        /*00b0*/ 	.word	0xffffffff


	//   ....[18]....
        /*00b4*/ 	.word	0xffffffff


	//   ....[19]....
        /*00b8*/ 	.word	0xffffffff


	//   ....[20]....
        /*00bc*/ 	.word	0x0500000f


	//   ....[21]....
        /*00c0*/ 	.word	0x0500000f


	//   ....[22]....
        /*00c4*/ 	.word	0x0500000f


	//   ....[23]....
        /*00c8*/ 	.word	0x0500000f


	//   ....[24]....
        /*00cc*/ 	.word	0x0500000f


	//   ....[25]....
        /*00d0*/ 	.word	0x0500000f


	//   ....[26]....
        /*00d4*/ 	.word	0x0500000f


	//   ....[27]....
        /*00d8*/ 	.word	0x0500000f


	//   ....[28]....
        /*00dc*/ 	.word	0x0500000f


	//   ....[29]....
        /*00e0*/ 	.word	0x0500000f


	//----- nvinfo : EIATTR_COOP_GROUP_INSTR_OFFSETS
	.align		4
.L_89:
        /*00e4*/ 	.byte	0x04, 0x28
        /*00e6*/ 	.short	(.L_91 - .L_90)


	//   ....[0]....
.L_90:
        /*00e8*/ 	.word	0x000002b0


	//   ....[1]....
        /*00ec*/ 	.word	0x000002d0


	//   ....[2]....
        /*00f0*/ 	.word	0x000002f0


	//   ....[3]....
        /*00f4*/ 	.word	0x00000320


	//   ....[4]....
        /*00f8*/ 	.word	0x00000380


	//   ....[5]....
        /*00fc*/ 	.word	0x000004d0


	//   ....[6]....
        /*0100*/ 	.word	0x000004f0


	//   ....[7]....
        /*0104*/ 	.word	0x00000510


	//   ....[8]....
        /*0108*/ 	.word	0x00000530


	//   ....[9]....
        /*010c*/ 	.word	0x00000550


	//   ....[10]....
        /*0110*/ 	.word	0x000007c0


	//   ....[11]....
        /*0114*/ 	.word	0x00000820


	//   ....[12]....
        /*0118*/ 	.word	0x00000870


	//   ....[13]....
        /*011c*/ 	.word	0x00000890


	//   ....[14]....
        /*0120*/ 	.word	0x000008b0


	//   ....[15]....
        /*0124*/ 	.word	0x000009c0


	//   ....[16]....
        /*0128*/ 	.word	0x000009e0


	//   ....[17]....
        /*012c*/ 	.word	0x00000a00


	//   ....[18]....
        /*0130*/ 	.word	0x00000a20


	//   ....[19]....
        /*0134*/ 	.word	0x00000a40


	//   ....[20]....
        /*0138*/ 	.word	0x00000cd0


	//   ....[21]....
        /*013c*/ 	.word	0x00000d40


	//   ....[22]....
        /*0140*/ 	.word	0x00000db0


	//   ....[23]....
        /*0144*/ 	.word	0x00000e20


	//   ....[24]....
        /*0148*/ 	.word	0x00000e90


	//   ....[25]....
        /*014c*/ 	.word	0x00000f10


	//   ....[26]....
        /*0150*/ 	.word	0x00000f80


	//   ....[27]....
        /*0154*/ 	.word	0x00000ff0


	//   ....[28]....
        /*0158*/ 	.word	0x00001060


	//   ....[29]....
        /*015c*/ 	.word	0x000010d0


	//----- nvinfo : EIATTR_VRC_CTA_INIT_COUNT
	.align		4
.L_91:
        /*0160*/ 	.byte	0x02, 0x4a
	.zero		1
	.zero		1


	//----- nvinfo : EIATTR_EXIT_INSTR_OFFSETS
	.align		4
        /*0164*/ 	.byte	0x04, 0x1c
        /*0166*/ 	.short	(.L_93 - .L_92)


	//   ....[0]....
.L_92:
        /*0168*/ 	.word	0x00000040


	//   ....[1]....
        /*016c*/ 	.word	0x00000ad0


	//   ....[2]....
        /*0170*/ 	.word	0x00000c70


	//----- nvinfo : EIATTR_CRS_STACK_SIZE
	.align		4
.L_93:
        /*0174*/ 	.byte	0x04, 0x1e
        /*0176*/ 	.short	(.L_95 - .L_94)
.L_94:
        /*0178*/ 	.word	0x00000000


	//----- nvinfo : EIATTR_CBANK_PARAM_SIZE
	.align		4
.L_95:
        /*017c*/ 	.byte	0x03, 0x19
        /*017e*/ 	.short	0x001c


	//----- nvinfo : EIATTR_PARAM_CBANK
	.align		4
        /*0180*/ 	.byte	0x04, 0x0a
        /*0182*/ 	.short	(.L_97 - .L_96)
	.align		4
.L_96:
        /*0184*/ 	.word	index@(.nv.constant0.lux_softmax_temperature_f32_kernel)
        /*0188*/ 	.short	0x0380
        /*018a*/ 	.short	0x001c


	//----- nvinfo : EIATTR_SW_WAR
	.align		4
.L_97:
        /*018c*/ 	.byte	0x04, 0x36
        /*018e*/ 	.short	(.L_99 - .L_98)
.L_98:
        /*0190*/ 	.word	0x00000008
.L_99:


//--------------------- .nv.info.lux_log_softmax_f32_kernel --------------------------
	.section	.nv.info.lux_log_softmax_f32_kernel,"",@"SHT_CUDA_INFO"
	.sectionflags	@""
	.align	4


	//----- nvinfo : EIATTR_CUDA_API_VERSION
	.align		4
        /*0000*/ 	.byte	0x04, 0x37
        /*0002*/ 	.short	(.L_101 - .L_100)
.L_100:
        /*0004*/ 	.word	0x00000082


	//----- nvinfo : EIATTR_KPARAM_INFO
	.align		4
.L_101:
        /*0008*/ 	.byte	0x04, 0x17
        /*000a*/ 	.short	(.L_103 - .L_102)
.L_102:
        /*000c*/ 	.word	0x00000000
        /*0010*/ 	.short	0x0003
        /*0012*/ 	.short	0x0014
        /*0014*/ 	.byte	0x00, 0xf0, 0x11, 0x00


	//----- nvinfo : EIATTR_KPARAM_INFO
	.align		4
.L_103:
        /*0018*/ 	.byte	0x04, 0x17
        /*001a*/ 	.short	(.L_105 - .L_104)
.L_104:
        /*001c*/ 	.word	0x00000000
        /*0020*/ 	.short	0x0002
        /*0022*/ 	.short	0x0010
        /*0024*/ 	.byte	0x00, 0xf0, 0x11, 0x00


	//----- nvinfo : EIATTR_KPARAM_INFO
	.align		4
.L_105:
        /*0028*/ 	.byte	0x04, 0x17
        /*002a*/ 	.short	(.L_107 - .L_106)
.L_106:
        /*002c*/ 	.word	0x00000000
        /*0030*/ 	.short	0x0001
        /*0032*/ 	.short	0x0008
        /*0034*/ 	.byte	0x00, 0xf5, 0x21, 0x00


	//----- nvinfo : EIATTR_KPARAM_INFO
	.align		4
.L_107:
        /*0038*/ 	.byte	0x04, 0x17
        /*003a*/ 	.short	(.L_109 - .L_108)
.L_108:
        /*003c*/ 	.word	0x00000000
        /*0040*/ 	.short	0x0000
        /*0042*/ 	.short	0x0000
        /*0044*/ 	.byte	0x00, 0xf5, 0x21, 0x00


	//----- nvinfo : EIATTR_SPARSE_MMA_MASK
	.align		4
.L_109:
        /*0048*/ 	.byte	0x03, 0x50
        /*004a*/ 	.short	0x0000


	//----- nvinfo : EIATTR_MAXREG_COUNT
	.align		4
        /*004c*/ 	.byte	0x03, 0x1b
        /*004e*/ 	.short	0x00ff


	//----- nvinfo : EIATTR_NUM_BARRIERS
	.align		4
        /*0050*/ 	.byte	0x02, 0x4c
        /*0052*/ 	.byte	0x01
	.zero		1


	//----- nvinfo : EIATTR_MERCURY_ISA_VERSION
	.align		4
        /*0054*/ 	.byte	0x03, 0x5f
        /*0056*/ 	.short	0x0101


	//----- nvinfo : EIATTR_COOP_GROUP_MASK_REGIDS
	.align		4
        /*0058*/ 	.byte	0x04, 0x29
        /*005a*/ 	.short	(.L_111 - .L_110)


	//   ....[0]....
.L_110:
        /*005c*/ 	.word	0xffffffff


	//   ....[1]....
        /*0060*/ 	.word	0xffffffff


	//   ....[2]....
        /*0064*/ 	.word	0xffffffff


	//   ....[3]....
        /*0068*/ 	.word	0xffffffff


	//   ....[4]....
        /*006c*/ 	.word	0xffffffff


	//   ....[5]....
        /*0070*/ 	.word	0xffffffff


	//   ....[6]....
        /*0074*/ 	.word	0xffffffff


	//   ....[7]....
        /*0078*/ 	.word	0xffffffff


	//   ....[8]....
        /*007c*/ 	.word	0xffffffff


	//   ....[9]....
        /*0080*/ 	.word	0xffffffff


	//   ....[10]....
        /*0084*/ 	.word	0xffffffff


	//   ....[11]....
        /*0088*/ 	.word	0xffffffff


	//   ....[12]....
        /*008c*/ 	.word	0xffffffff


	//   ....[13]....
        /*0090*/ 	.word	0xffffffff


	//   ....[14]....
        /*0094*/ 	.word	0xffffffff


	//   ....[15]....
        /*0098*/ 	.word	0xffffffff


	//   ....[16]....
        /*009c*/ 	.word	0xffffffff


	//   ....[17]....
        /*00a0*/ 	.word	0xffffffff


	//   ....[18]....
        /*00a4*/ 	.word	0xffffffff


	//   ....[19]....
        /*00a8*/ 	.word	0xffffffff


	//   ....[20]....
        /*00ac*/ 	.word	0x0500000e


	//   ....[21]....
        /*00b0*/ 	.word	0x0500000e


	//   ....[22]....
        /*00b4*/ 	.word	0x0500000e


	//   ....[23]....
        /*00b8*/ 	.word	0x0500000e


	//   ....[24]....
        /*00bc*/ 	.word	0x0500000e


	//   ....[25]....
        /*00c0*/ 	.word	0x0500000e


	//   ....[26]....
        /*00c4*/ 	.word	0x0500000e


	//   ....[27]....
        /*00c8*/ 	.word	0x0500000e


	//   ....[28]....
        /*00cc*/ 	.word	0x0500000e


	//   ....[29]....
        /*00d0*/ 	.word	0x0500000e


	//----- nvinfo : EIATTR_COOP_GROUP_INSTR_OFFSETS
	.align		4
.L_111:
        /*00d4*/ 	.byte	0x04, 0x28
        /*00d6*/ 	.short	(.L_113 - .L_112)


	//   ....[0]....
.L_112:
        /*00d8*/ 	.word	0x00000190


	//   ....[1]....
        /*00dc*/ 	.word	0x000001b0


	//   ....[2]....
        /*00e0*/ 	.word	0x000001e0


	//   ....[3]....
        /*00e4*/ 	.word	0x00000210


	//   ....[4]....
        /*00e8*/ 	.word	0x00000260


	//   ....[5]....
        /*00ec*/ 	.word	0x000003b0


	//   ....[6]....
        /*00f0*/ 	.word	0x000003d0


	//   ....[7]....
        /*00f4*/ 	.word	0x000003f0


	//   ....[8]....
        /*00f8*/ 	.word	0x00000410


	//   ....[9]....
        /*00fc*/ 	.word	0x00000430


	//   ....[10]....
        /*0100*/ 	.word	0x00000670


	//   ....[11]....
        /*0104*/ 	.word	0x000006e0


	//   ....[12]....
        /*0108*/ 	.word	0x00000700


	//   ....[13]....
        /*010c*/ 	.word	0x00000720


	//   ....[14]....
        /*0110*/ 	.word	0x00000740


	//   ....[15]....
        /*0114*/ 	.word	0x00000830


	//   ....[16]....
        /*0118*/ 	.word	0x00000850


	//   ....[17]....
        /*011c*/ 	.word	0x00000870


	//   ....[18]....
        /*0120*/ 	.word	0x00000890


	//   ....[19]....
        /*0124*/ 	.word	0x000008b0


	//   ....[20]....
        /*0128*/ 	.word	0x00000c20


	//   ....[21]....
        /*012c*/ 	.word	0x00000c90


	//   ....[22]....
        /*0130*/ 	.word	0x00000d00


	//   ....[23]....
        /*0134*/ 	.word	0x00000d70


	//   ....[24]....
        /*0138*/ 	.word	0x00000de0


	//   ....[25]....
        /*013c*/ 	.word	0x00000e70


	//   ....[26]....
        /*0140*/ 	.word	0x00000ee0


	//   ....[27]....
        /*0144*/ 	.word	0x00000f50


	//   ....[28]....
        /*0148*/ 	.word	0x00000fc0


	//   ....[29]....
        /*014c*/ 	.word	0x00001030


	//----- nvinfo : EIATTR_VRC_CTA_INIT_COUNT
	.align		4
.L_113:
        /*0150*/ 	.byte	0x02, 0x4a
	.zero		1
	.zero		1


	//----- nvinfo : EIATTR_EXIT_INSTR_OFFSETS
	.align		4
        /*0154*/ 	.byte	0x04, 0x1c
        /*0156*/ 	.short	(.L_115 - .L_114)


	//   ....[0]....
.L_114:
        /*0158*/ 	.word	0x00000040


	//   ....[1]....
        /*015c*/ 	.word	0x00000ac0


	//   ....[2]....
        /*0160*/ 	.word	0x00000bc0


	//----- nvinfo : EIATTR_CRS_STACK_SIZE
	.align		4
.L_115:
        /*0164*/ 	.byte	0x04, 0x1e
        /*0166*/ 	.short	(.L_117 - .L_116)
.L_116:
        /*0168*/ 	.word	0x00000000


	//----- nvinfo : EIATTR_CBANK_PARAM_SIZE
	.align		4
.L_117:
        /*016c*/ 	.byte	0x03, 0x19
        /*016e*/ 	.short	0x0018


	//----- nvinfo : EIATTR_PARAM_CBANK
	.align		4
        /*0170*/ 	.byte	0x04, 0x0a
        /*0172*/ 	.short	(.L_119 - .L_118)
	.align		4
.L_118:
        /*0174*/ 	.word	index@(.nv.constant0.lux_log_softmax_f32_kernel)
        /*0178*/ 	.short	0x0380
        /*017a*/ 	.short	0x0018


	//----- nvinfo : EIATTR_SW_WAR
	.align		4
.L_119:
        /*017c*/ 	.byte	0x04, 0x36
        /*017e*/ 	.short	(.L_121 - .L_120)
.L_120:
        /*0180*/ 	.word	0x00000008
.L_121:


//--------------------- .nv.info.lux_softmax_inplace_f32_kernel --------------------------
	.section	.nv.info.lux_softmax_inplace_f32_kernel,"",@"SHT_CUDA_INFO"
	.sectionflags	@""
	.align	4


	//----- nvinfo : EIATTR_CUDA_API_VERSION
	.align		4
        /*0000*/ 	.byte	0x04, 0x37
        /*0002*/ 	.short	(.L_123 - .L_122)
.L_122:
        /*0004*/ 	.word	0x00000082


	//----- nvinfo : EIATTR_KPARAM_INFO
	.align		4
.L_123:
        /*0008*/ 	.byte	0x04, 0x17
        /*000a*/ 	.short	(.L_125 - .L_124)
.L_124:
        /*000c*/ 	.word	0x00000000
        /*0010*/ 	.short	0x0002
        /*0012*/ 	.short	0x000c
        /*0014*/ 	.byte	0x00, 0xf0, 0x11, 0x00


	//----- nvinfo : EIATTR_KPARAM_INFO
	.align		4
.L_125:
        /*0018*/ 	.byte	0x04, 0x17
        /*001a*/ 	.short	(.L_127 - .L_126)
.L_126:
        /*001c*/ 	.word	0x00000000
        /*0020*/ 	.short	0x0001
        /*0022*/ 	.short	0x0008
        /*0024*/ 	.byte	0x00, 0xf0, 0x11, 0x00


	//----- nvinfo : EIATTR_KPARAM_INFO
	.align		4
.L_127:
        /*0028*/ 	.byte	0x04, 0x17
        /*002a*/ 	.short	(.L_129 - .L_128)
.L_128:
        /*002c*/ 	.word	0x00000000
        /*0030*/ 	.short	0x0000
        /*0032*/ 	.short	0x0000
        /*0034*/ 	.byte	0x00, 0xf5, 0x21, 0x00


	//----- nvinfo : EIATTR_SPARSE_MMA_MASK
	.align		4
.L_129:
        /*0038*/ 	.byte	0x03, 0x50
        /*003a*/ 	.short	0x0000


	//----- nvinfo : EIATTR_MAXREG_COUNT
	.align		4
        /*003c*/ 	.byte	0x03, 0x1b
        /*003e*/ 	.short	0x00ff


	//----- nvinfo : EIATTR_NUM_BARRIERS
	.align		4
        /*0040*/ 	.byte	0x02, 0x4c
        /*0042*/ 	.byte	0x01
	.zero		1


	//----- nvinfo : EIATTR_MERCURY_ISA_VERSION
	.align		4
        /*0044*/ 	.byte	0x03, 0x5f
        /*0046*/ 	.short	0x0101


	//----- nvinfo : EIATTR_COOP_GROUP_MASK_REGIDS
	.align		4
        /*0048*/ 	.byte	0x04, 0x29
        /*004a*/ 	.short	(.L_131 - .L_130)


	//   ....[0]....
.L_130:
        /*004c*/ 	.word	0xffffffff


	//   ....[1]....
        /*0050*/ 	.word	0xffffffff


	//   ....[2]....
        /*0054*/ 	.word	0xffffffff


	//   ....[3]....
        /*0058*/ 	.word	0xffffffff


	//   ....[4]....
        /*005c*/ 	.word	0xffffffff


	//   ....[5]....
        /*0060*/ 	.word	0xffffffff


	//   ....[6]....
        /*0064*/ 	.word	0xffffffff


	//   ....[7]....
        /*0068*/ 	.word	0xffffffff


	//   ....[8]....
        /*006c*/ 	.word	0xffffffff


	//   ....[9]....
        /*0070*/ 	.word	0xffffffff


	//   ....[10]....
        /*0074*/ 	.word	0xffffffff


	//   ....[11]....
        /*0078*/ 	.word	0xffffffff


	//   ....[12]....
        /*007c*/ 	.word	0xffffffff


	//   ....[13]....
        /*0080*/ 	.word	0xffffffff


	//   ....[14]....
        /*0084*/ 	.word	0xffffffff


	//   ....[15]....
        /*0088*/ 	.word	0xffffffff


	//   ....[16]....
        /*008c*/ 	.word	0xffffffff


	//   ....[17]....
        /*0090*/ 	.word	0xffffffff


	//   ....[18]....
        /*0094*/ 	.word	0xffffffff


	//   ....[19]....
        /*0098*/ 	.word	0xffffffff


	//   ....[20]....
        /*009c*/ 	.word	0x05000010


	//   ....[21]....
        /*00a0*/ 	.word	0x05000010


	//   ....[22]....
        /*00a4*/ 	.word	0x05000010


	//   ....[23]....
        /*00a8*/ 	.word	0x05000010


	//   ....[24]....
        /*00ac*/ 	.word	0x05000010


	//   ....[25]....
        /*00b0*/ 	.word	0x05000010


	//   ....[26]....
        /*00b4*/ 	.word	0x05000010


	//   ....[27]....
        /*00b8*/ 	.word	0x05000010


	//   ....[28]....
        /*00bc*/ 	.word	0x05000010


	//   ....[29]....
        /*00c0*/ 	.word	0x05000010


	//----- nvinfo : EIATTR_COOP_GROUP_INSTR_OFFSETS
	.align		4
.L_131:
        /*00c4*/ 	.byte	0x04, 0x28
        /*00c6*/ 	.short	(.L_133 - .L_132)


	//   ....[0]....
.L_132:
        /*00c8*/ 	.word	0x00000190


	//   ....[1]....
        /*00cc*/ 	.word	0x000001b0


	//   ....[2]....
        /*00d0*/ 	.word	0x000001e0


	//   ....[3]....
        /*00d4*/ 	.word	0x00000210


	//   ....[4]....
        /*00d8*/ 	.word	0x00000270


	//   ....[5]....
        /*00dc*/ 	.word	0x00000360


	//   ....[6]....
        /*00e0*/ 	.word	0x00000380


	//   ....[7]....
        /*00e4*/ 	.word	0x000003a0


	//   ....[8]....
        /*00e8*/ 	.word	0x000003c0


	//   ....[9]....
        /*00ec*/ 	.word	0x000003e0


	//   ....[10]....
        /*00f0*/ 	.word	0x00000600


	//   ....[11]....
        /*00f4*/ 	.word	0x00000640


	//   ....[12]....
        /*00f8*/ 	.word	0x00000660


	//   ....[13]....
        /*00fc*/ 	.word	0x00000680


	//   ....[14]....
        /*0100*/ 	.word	0x000006a0


	//   ....[15]....
        /*0104*/ 	.word	0x00000760


	//   ....[16]....
        /*0108*/ 	.word	0x00000780


	//   ....[17]....
        /*010c*/ 	.word	0x000007a0


	//   ....[18]....
        /*0110*/ 	.word	0x000007c0


	//   ....[19]....
        /*0114*/ 	.word	0x000007e0


	//   ....[20]....
        /*0118*/ 	.word	0x00000a30


	//   ....[21]....
        /*011c*/ 	.word	0x00000aa0


	//   ....[22]....
        /*0120*/ 	.word	0x00000b10


	//   ....[23]....
        /*0124*/ 	.word	0x00000b80


	//   ....[24]....
        /*0128*/ 	.word	0x00000bf0


	//   ....[25]....
        /*012c*/ 	.word	0x00000c70


	//   ....[26]....
        /*0130*/ 	.word	0x00000ce0


	//   ....[27]....
        /*0134*/ 	.word	0x00000d50


	//   ....[28]....
        /*0138*/ 	.word	0x00000dc0


	//   ....[29]....
        /*013c*/ 	.word	0x00000e30


	//----- nvinfo : EIATTR_VRC_CTA_INIT_COUNT
	.align		4
.L_133:
        /*0140*/ 	.byte	0x02, 0x4a
	.zero		1
	.zero		1


	//----- nvinfo : EIATTR_EXIT_INSTR_OFFSETS
	.align		4
        /*0144*/ 	.byte	0x04, 0x1c
        /*0146*/ 	.short	(.L_135 - .L_134)


	//   ....[0]....
.L_134:
        /*0148*/ 	.word	0x00000040


	//   ....[1]....
        /*014c*/ 	.word	0x00000850


	//   ....[2]....
        /*0150*/ 	.word	0x000009d0


	//----- nvinfo : EIATTR_CRS_STACK_SIZE
	.align		4
.L_135:
        /*0154*/ 	.byte	0x04, 0x1e
        /*0156*/ 	.short	(.L_137 - .L_136)
.L_136:
        /*0158*/ 	.word	0x00000000


	//----- nvinfo : EIATTR_CBANK_PARAM_SIZE
	.align		4
.L_137:
        /*015c*/ 	.byte	0x03, 0x19
        /*015e*/ 	.short	0x0010


	//----- nvinfo : EIATTR_PARAM_CBANK
	.align		4
        /*0160*/ 	.byte	0x04, 0x0a
        /*0162*/ 	.short	(.L_139 - .L_138)
	.align		4
.L_138:
        /*0164*/ 	.word	index@(.nv.constant0.lux_softmax_inplace_f32_kernel)
        /*0168*/ 	.short	0x0380
        /*016a*/ 	.short	0x0010


	//----- nvinfo : EIATTR_SW_WAR
	.align		4
.L_139:
        /*016c*/ 	.byte	0x04, 0x36
        /*016e*/ 	.short	(.L_141 - .L_140)
.L_140:
        /*0170*/ 	.word	0x00000008
.L_141:


//--------------------- .nv.info.lux_softmax_f16_kernel --------------------------
	.section	.nv.info.lux_softmax_f16_kernel,"",@"SHT_CUDA_INFO"
	.sectionflags	@""
	.align	4


	//----- nvinfo : EIATTR_CUDA_API_VERSION
	.align		4
        /*0000*/ 	.byte	0x04, 0x37
        /*0002*/ 	.short	(.L_143 - .L_142)
.L_142:
        /*0004*/ 	.word	0x00000082


	//----- nvinfo : EIATTR_KPARAM_INFO
	.align		4
.L_143:
        /*0008*/ 	.byte	0x04, 0x17
        /*000a*/ 	.short	(.L_145 - .L_144)
.L_144:
        /*000c*/ 	.word	0x00000000
        /*0010*/ 	.short	0x0003
        /*0012*/ 	.short	0x0014
        /*0014*/ 	.byte	0x00, 0xf0, 0x11, 0x00


	//----- nvinfo : EIATTR_KPARAM_INFO
	.align		4
.L_145:
        /*0018*/ 	.byte	0x04, 0x17
        /*001a*/ 	.short	(.L_147 - .L_146)
.L_146:
        /*001c*/ 	.word	0x00000000
        /*0020*/ 	.short	0x0002
        /*0022*/ 	.short	0x0010
        /*0024*/ 	.byte	0x00, 0xf0, 0x11, 0x00


	//----- nvinfo : EIATTR_KPARAM_INFO
	.align		4
.L_147:
        /*0028*/ 	.byte	0x04, 0x17
        /*002a*/ 	.short	(.L_149 - .L_148)
.L_148:
        /*002c*/ 	.word	0x00000000
        /*0030*/ 	.short	0x0001
        /*0032*/ 	.short	0x0008
        /*0034*/ 	.byte	0x00, 0xf5, 0x21, 0x00


	//----- nvinfo : EIATTR_KPARAM_INFO
	.align		4
.L_149:
        /*0038*/ 	.byte	0x04, 0x17
        /*003a*/ 	.short	(.L_151 - .L_150)
.L_150:
        /*003c*/ 	.word	0x00000000
        /*0040*/ 	.short	0x0000
        /*0042*/ 	.short	0x0000
        /*0044*/ 	.byte	0x00, 0xf5, 0x21, 0x00


	//----- nvinfo : EIATTR_SPARSE_MMA_MASK
	.align		4
.L_151:
        /*0048*/ 	.byte	0x03, 0x50
        /*004a*/ 	.short	0x0000


	//----- nvinfo : EIATTR_MAXREG_COUNT
	.align		4
        /*004c*/ 	.byte	0x03, 0x1b
        /*004e*/ 	.short	0x00ff


	//----- nvinfo : EIATTR_NUM_BARRIERS
	.align		4
        /*0050*/ 	.byte	0x02, 0x4c
        /*0052*/ 	.byte	0x01
	.zero		1


	//----- nvinfo : EIATTR_MERCURY_ISA_VERSION
	.align		4
        /*0054*/ 	.byte	0x03, 0x5f
        /*0056*/ 	.short	0x0101


	//----- nvinfo : EIATTR_COOP_GROUP_MASK_REGIDS
	.align		4
        /*0058*/ 	.byte	0x04, 0x29
        /*005a*/ 	.short	(.L_153 - .L_152)


	//   ....[0]....
.L_152:
        /*005c*/ 	.word	0xffffffff


	//   ....[1]....
        /*0060*/ 	.word	0xffffffff


	//   ....[2]....
        /*0064*/ 	.word	0xffffffff


	//   ....[3]....
        /*0068*/ 	.word	0xffffffff


	//   ....[4]....
        /*006c*/ 	.word	0xffffffff


	//   ....[5]....
        /*0070*/ 	.word	0xffffffff


	//   ....[6]....
        /*0074*/ 	.word	0xffffffff


	//   ....[7]....
        /*0078*/ 	.word	0xffffffff


	//   ....[8]....
        /*007c*/ 	.word	0xffffffff


	//   ....[9]....
        /*0080*/ 	.word	0xffffffff


	//   ....[10]....
        /*0084*/ 	.word	0xffffffff


	//   ....[11]....
        /*0088*/ 	.word	0xffffffff


	//   ....[12]....
        /*008c*/ 	.word	0xffffffff


	//   ....[13]....
        /*0090*/ 	.word	0xffffffff


	//   ....[14]....
        /*0094*/ 	.word	0xffffffff


	//   ....[15]....
        /*0098*/ 	.word	0xffffffff


	//   ....[16]....
        /*009c*/ 	.word	0xffffffff


	//   ....[17]....
        /*00a0*/ 	.word	0xffffffff


	//   ....[18]....
        /*00a4*/ 	.word	0xffffffff


	//   ....[19]....
        /*00a8*/ 	.word	0xffffffff


	//   ....[20]....
        /*00ac*/ 	.word	0x0500000e


	//   ....[21]....
        /*00b0*/ 	.word	0x0500000e


	//   ....[22]....
        /*00b4*/ 	.word	0x0500000e


	//   ....[23]....
        /*00b8*/ 	.word	0x0500000e


	//   ....[24]....
        /*00bc*/ 	.word	0x0500000e


	//   ....[25]....
        /*00c0*/ 	.word	0x0500000e


	//   ....[26]....
        /*00c4*/ 	.word	0x0500000e


	//   ....[27]....
        /*00c8*/ 	.word	0x0500000e


	//   ....[28]....
        /*00cc*/ 	.word	0x0500000e


	//   ....[29]....
        /*00d0*/ 	.word	0x0500000e


	//----- nvinfo : EIATTR_COOP_GROUP_INSTR_OFFSETS
	.align		4
.L_153:
        /*00d4*/ 	.byte	0x04, 0x28
        /*00d6*/ 	.short	(.L_155 - .L_154)


	//   ....[0]....
.L_154:
        /*00d8*/ 	.word	0x000001a0


	//   ....[1]....
        /*00dc*/ 	.word	0x000001c0


	//   ....[2]....
        /*00e0*/ 	.word	0x000001f0


	//   ....[3]....
        /*00e4*/ 	.word	0x00000220


	//   ....[4]....
        /*00e8*/ 	.word	0x00000270


	//   ....[5]....
        /*00ec*/ 	.word	0x000003c0


	//   ....[6]....
        /*00f0*/ 	.word	0x000003e0


	//   ....[7]....
        /*00f4*/ 	.word	0x00000400


	//   ....[8]....
        /*00f8*/ 	.word	0x00000420


	//   ....[9]....
        /*00fc*/ 	.word	0x00000440


	//   ....[10]....
        /*0100*/ 	.word	0x00000690


	//   ....[11]....
        /*0104*/ 	.word	0x00000700


	//   ....[12]....
        /*0108*/ 	.word	0x00000720


	//   ....[13]....
        /*010c*/ 	.word	0x00000740


	//   ....[14]....
        /*0110*/ 	.word	0x00000760


	//   ....[15]....
        /*0114*/ 	.word	0x00000850


	//   ....[16]....
        /*0118*/ 	.word	0x00000870


	//   ....[17]....
        /*011c*/ 	.word	0x00000890


	//   ....[18]....
        /*0120*/ 	.word	0x000008b0


	//   ....[19]....
        /*0124*/ 	.word	0x000008d0


	//   ....[20]....
        /*0128*/ 	.word	0x00000c10


	//   ....[21]....
        /*012c*/ 	.word	0x00000c80


	//   ....[22]....
        /*0130*/ 	.word	0x00000cf0


	//   ....[23]....
        /*0134*/ 	.word	0x00000d60


	//   ....[24]....
        /*0138*/ 	.word	0x00000dd0


	//   ....[25]....
        /*013c*/ 	.word	0x00000e60


	//   ....[26]....
        /*0140*/ 	.word	0x00000ed0


	//   ....[27]....
        /*0144*/ 	.word	0x00000f40


	//   ....[28]....
        /*0148*/ 	.word	0x00000fb0


	//   ....[29]....
        /*014c*/ 	.word	0x00001020


	//----- nvinfo : EIATTR_VRC_CTA_INIT_COUNT
	.align		4
.L_155:
        /*0150*/ 	.byte	0x02, 0x4a
	.zero		1
	.zero		1


	//----- nvinfo : EIATTR_EXIT_INSTR_OFFSETS
	.align		4
        /*0154*/ 	.byte	0x04, 0x1c
        /*0156*/ 	.short	(.L_157 - .L_156)


	//   ....[0]....
.L_156:
        /*0158*/ 	.word	0x00000040


	//   ....[1]....
        /*015c*/ 	.word	0x00000930


	//   ....[2]....
        /*0160*/ 	.word	0x00000bb0


	//----- nvinfo : EIATTR_CRS_STACK_SIZE
	.align		4
.L_157:
        /*0164*/ 	.byte	0x04, 0x1e
        /*0166*/ 	.short	(.L_159 - .L_158)
.L_158:
        /*0168*/ 	.word	0x00000000


	//----- nvinfo : EIATTR_CBANK_PARAM_SIZE
	.align		4
.L_159:
        /*016c*/ 	.byte	0x03, 0x19
        /*016e*/ 	.short	0x0018


	//----- nvinfo : EIATTR_PARAM_CBANK
	.align		4
        /*0170*/ 	.byte	0x04, 0x0a
        /*0172*/ 	.short	(.L_161 - .L_160)
	.align		4
.L_160:
        /*0174*/ 	.word	index@(.nv.constant0.lux_softmax_f16_kernel)
        /*0178*/ 	.short	0x0380
        /*017a*/ 	.short	0x0018


	//----- nvinfo : EIATTR_SW_WAR
	.align		4
.L_161:
        /*017c*/ 	.byte	0x04, 0x36
        /*017e*/ 	.short	(.L_163 - .L_162)
.L_162:
        /*0180*/ 	.word	0x00000008
.L_163:


//--------------------- .nv.info.lux_softmax_online_f32_kernel --------------------------
	.section	.nv.info.lux_softmax_online_f32_kernel,"",@"SHT_CUDA_INFO"
	.sectionflags	@""
	.align	4


	//----- nvinfo : EIATTR_CUDA_API_VERSION
	.align		4
        /*0000*/ 	.byte	0x04, 0x37
        /*0002*/ 	.short	(.L_165 - .L_164)
.L_164:
        /*0004*/ 	.word	0x00000082


	//----- nvinfo : EIATTR_KPARAM_INFO
	.align		4
.L_165:
        /*0008*/ 	.byte	0x04, 0x17
        /*000a*/ 	.short	(.L_167 - .L_166)
.L_166:
        /*000c*/ 	.word	0x00000000
        /*0010*/ 	.short	0x0003
        /*0012*/ 	.short	0x0014
        /*0014*/ 	.byte	0x00, 0xf0, 0x11, 0x00


	//----- nvinfo : EIATTR_KPARAM_INFO
	.align		4
.L_167:
        /*0018*/ 	.byte	0x04, 0x17
        /*001a*/ 	.short	(.L_169 - .L_168)
.L_168:
        /*001c*/ 	.word	0x00000000
        /*0020*/ 	.short	0x0002
        /*0022*/ 	.short	0x0010
        /*0024*/ 	.byte	0x00, 0xf0, 0x11, 0x00


	//----- nvinfo : EIATTR_KPARAM_INFO
	.align		4
.L_169:
        /*0028*/ 	.byte	0x04, 0x17
        /*002a*/ 	.short	(.L_171 - .L_170)
.L_170:
        /*002c*/ 	.word	0x00000000
        /*0030*/ 	.short	0x0001
        /*0032*/ 	.short	0x0008
        /*0034*/ 	.byte	0x00, 0xf5, 0x21, 0x00


	//----- nvinfo : EIATTR_KPARAM_INFO
	.align		4
.L_171:
        /*0038*/ 	.byte	0x04, 0x17
        /*003a*/ 	.short	(.L_173 - .L_172)
.L_172:
        /*003c*/ 	.word	0x00000000
        /*0040*/ 	.short	0x0000
        /*0042*/ 	.short	0x0000
        /*0044*/ 	.byte	0x00, 0xf5, 0x21, 0x00


	//----- nvinfo : EIATTR_SPARSE_MMA_MASK
	.align		4
.L_173:
        /*0048*/ 	.byte	0x03, 0x50
        /*004a*/ 	.short	0x0000


	//----- nvinfo : EIATTR_MAXREG_COUNT
	.align		4
        /*004c*/ 	.byte	0x03, 0x1b
        /*004e*/ 	.short	0x00ff


	//----- nvinfo : EIATTR_NUM_BARRIERS
	.align		4
        /*0050*/ 	.byte	0x02, 0x4c
        /*0052*/ 	.byte	0x01
	.zero		1


	//----- nvinfo : EIATTR_MERCURY_ISA_VERSION
	.align		4
        /*0054*/ 	.byte	0x03, 0x5f
        /*0056*/ 	.short	0x0101


	//----- nvinfo : EIATTR_COOP_GROUP_MASK_REGIDS
	.align		4
        /*0058*/ 	.byte	0x04, 0x29
        /*005a*/ 	.short	(.L_175 - .L_174)


	//   ....[0]....
.L_174:
        /*005c*/ 	.word	0xffffffff


	//   ....[1]....
        /*0060*/ 	.word	0xffffffff


	//   ....[2]....
        /*0064*/ 	.word	0xffffffff


	//   ....[3]....
        /*0068*/ 	.word	0xffffffff


	//   ....[4]....
        /*006c*/ 	.word	0xffffffff


	//   ....[5]....
        /*0070*/ 	.word	0xffffffff


	//   ....[6]....
        /*0074*/ 	.word	0xffffffff


	//   ....[7]....
        /*0078*/ 	.word	0xffffffff


	//   ....[8]....
        /*007c*/ 	.word	0xffffffff


	//   ....[9]....
        /*0080*/ 	.word	0xffffffff


	//   ....[10]....
        /*0084*/ 	.word	0xffffffff


	//   ....[11]....
        /*0088*/ 	.word	0xffffffff


	//   ....[12]....
        /*008c*/ 	.word	0xffffffff


	//   ....[13]....
        /*0090*/ 	.word	0xffffffff


	//   ....[14]....
        /*0094*/ 	.word	0xffffffff


	//   ....[15]....
        /*0098*/ 	.word	0xffffffff


	//   ....[16]....
        /*009c*/ 	.word	0xffffffff


	//   ....[17]....
        /*00a0*/ 	.word	0xffffffff


	//   ....[18]....
        /*00a4*/ 	.word	0xffffffff


	//   ....[19]....
        /*00a8*/ 	.word	0xffffffff


	//   ....[20]....
        /*00ac*/ 	.word	0x0500000a


	//   ....[21]....
        /*00b0*/ 	.word	0x0500000a


	//   ....[22]....
        /*00b4*/ 	.word	0x0500000a


	//   ....[23]....
        /*00b8*/ 	.word	0x0500000a


	//   ....[24]....
        /*00bc*/ 	.word	0x0500000a


	//   ....[25]....
        /*00c0*/ 	.word	0x0500000a


	//   ....[26]....
        /*00c4*/ 	.word	0x0500000a


	//   ....[27]....
        /*00c8*/ 	.word	0x0500000a


	//   ....[28]....
        /*00cc*/ 	.word	0x0500000a


	//   ....[29]....
        /*00d0*/ 	.word	0x0500000a


	//----- nvinfo : EIATTR_COOP_GROUP_INSTR_OFFSETS
	.align		4
.L_175:
        /*00d4*/ 	.byte	0x04, 0x28
        /*00d6*/ 	.short	(.L_177 - .L_176)


	//   ....[0]....
.L_176:
        /*00d8*/ 	.word	0x00000330


	//   ....[1]....
        /*00dc*/ 	.word	0x00000380


	//   ....[2]....
        /*00e0*/ 	.word	0x00000450


	//   ....[3]....
        /*00e4*/ 	.word	0x000004c0


	//   ....[4]....
        /*00e8*/ 	.word	0x000005e0


	//   ....[5]....
        /*00ec*/ 	.word	0x00000620


	//   ....[6]....
        /*00f0*/ 	.word	0x00000730


	//   ....[7]....
        /*00f4*/ 	.word	0x00000790


	//   ....[8]....
        /*00f8*/ 	.word	0x000008d0


	//   ....[9]....
        /*00fc*/ 	.word	0x00000a40


	//   ....[10]....
        /*0100*/ 	.word	0x00000bf0


	//   ....[11]....
        /*0104*/ 	.word	0x00000c30


	//   ....[12]....
        /*0108*/ 	.word	0x00000d20


	//   ....[13]....
        /*010c*/ 	.word	0x00000d60


	//   ....[14]....
        /*0110*/ 	.word	0x00000e70


	//   ....[15]....
        /*0114*/ 	.word	0x00000ec0


	//   ....[16]....
        /*0118*/ 	.word	0x00000fe0


	//   ....[17]....
        /*011c*/ 	.word	0x00001150


	//   ....[18]....
        /*0120*/ 	.word	0x00001160


	//   ....[19]....
        /*0124*/ 	.word	0x000011c0


	//   ....[20]....
        /*0128*/ 	.word	0x00001690


	//   ....[21]....
        /*012c*/ 	.word	0x000016f0


	//   ....[22]....
        /*0130*/ 	.word	0x000017b0


	//   ....[23]....
        /*0134*/ 	.word	0x00001a00


	//   ....[24]....
        /*0138*/ 	.word	0x00001a90


	//   ....[25]....
        /*013c*/ 	.word	0x00001b20


	//   ....[26]....
        /*0140*/ 	.word	0x00001bf0


	//   ....[27]....
        /*0144*/ 	.word	0x00001e20


	//   ....[28]....
        /*0148*/ 	.word	0x00001eb0


	//   ....[29]....
        /*014c*/ 	.word	0x00001f10


	//----- nvinfo : EIATTR_VRC_CTA_INIT_COUNT
	.align		4
.L_177:
        /*0150*/ 	.byte	0x02, 0x4a
	.zero		1
	.zero		1


	//----- nvinfo : EIATTR_EXIT_INSTR_OFFSETS
	.align		4
        /*0154*/ 	.byte	0x04, 0x1c
        /*0156*/ 	.short	(.L_179 - .L_178)


	//   ....[0]....
.L_178:
        /*0158*/ 	.word	0x00000040


	//   ....[1]....
        /*015c*/ 	.word	0x00001390


	//   ....[2]....
        /*0160*/ 	.word	0x00001630


	//----- nvinfo : EIATTR_CRS_STACK_SIZE
	.align		4
.L_179:
        /*0164*/ 	.byte	0x04, 0x1e
        /*0166*/ 	.short	(.L_181 - .L_180)
.L_180:
        /*0168*/ 	.word	0x00000000


	//----- nvinfo : EIATTR_CBANK_PARAM_SIZE
	.align		4
.L_181:
        /*016c*/ 	.byte	0x03, 0x19
        /*016e*/ 	.short	0x0018


	//----- nvinfo : EIATTR_PARAM_CBANK
	.align		4
        /*0170*/ 	.byte	0x04, 0x0a
        /*0172*/ 	.short	(.L_183 - .L_182)
	.align		4
.L_182:
        /*0174*/ 	.word	index@(.nv.constant0.lux_softmax_online_f32_kernel)
        /*0178*/ 	.short	0x0380
        /*017a*/ 	.short	0x0018


	//----- nvinfo : EIATTR_SW_WAR
	.align		4
.L_183:
        /*017c*/ 	.byte	0x04, 0x36
        /*017e*/ 	.short	(.L_185 - .L_184)
.L_184:
        /*0180*/ 	.word	0x00000008
.L_185:


//--------------------- .nv.info.lux_softmax_f32_kernel --------------------------
	.section	.nv.info.lux_softmax_f32_kernel,"",@"SHT_CUDA_INFO"
	.sectionflags	@""
	.align	4


	//----- nvinfo : EIATTR_CUDA_API_VERSION
	.align		4
        /*0000*/ 	.byte	0x04, 0x37
        /*0002*/ 	.short	(.L_187 - .L_186)
.L_186:
        /*0004*/ 	.word	0x00000082


	//----- nvinfo : EIATTR_KPARAM_INFO
	.align		4
.L_187:
        /*0008*/ 	.byte	0x04, 0x17
        /*000a*/ 	.short	(.L_189 - .L_188)
.L_188:
        /*000c*/ 	.word	0x00000000
        /*0010*/ 	.short	0x0003
        /*0012*/ 	.short	0x0014
        /*0014*/ 	.byte	0x00, 0xf0, 0x11, 0x00


	//----- nvinfo : EIATTR_KPARAM_INFO
	.align		4
.L_189:
        /*0018*/ 	.byte	0x04, 0x17
        /*001a*/ 	.short	(.L_191 - .L_190)
.L_190:
        /*001c*/ 	.word	0x00000000
        /*0020*/ 	.short	0x0002
        /*0022*/ 	.short	0x0010
        /*0024*/ 	.byte	0x00, 0xf0, 0x11, 0x00


	//----- nvinfo : EIATTR_KPARAM_INFO
	.align		4
.L_191:
        /*0028*/ 	.byte	0x04, 0x17
        /*002a*/ 	.short	(.L_193 - .L_192)
.L_192:
        /*002c*/ 	.word	0x00000000
        /*0030*/ 	.short	0x0001
        /*0032*/ 	.short	0x0008
        /*0034*/ 	.byte	0x00, 0xf5, 0x21, 0x00


	//----- nvinfo : EIATTR_KPARAM_INFO
	.align		4
.L_193:
        /*0038*/ 	.byte	0x04, 0x17
        /*003a*/ 	.short	(.L_195 - .L_194)
.L_194:
        /*003c*/ 	.word	0x00000000
        /*0040*/ 	.short	0x0000
        /*0042*/ 	.short	0x0000
        /*0044*/ 	.byte	0x00, 0xf5, 0x21, 0x00


	//----- nvinfo : EIATTR_SPARSE_MMA_MASK
	.align		4
.L_195:
        /*0048*/ 	.byte	0x03, 0x50
        /*004a*/ 	.short	0x0000


	//----- nvinfo : EIATTR_MAXREG_COUNT
	.align		4
        /*004c*/ 	.byte	0x03, 0x1b
        /*004e*/ 	.short	0x00ff


	//----- nvinfo : EIATTR_NUM_BARRIERS
	.align		4
        /*0050*/ 	.byte	0x02, 0x4c
        /*0052*/ 	.byte	0x01
	.zero		1


	//----- nvinfo : EIATTR_MERCURY_ISA_VERSION
	.align		4
        /*0054*/ 	.byte	0x03, 0x5f
        /*0056*/ 	.short	0x0101


	//----- nvinfo : EIATTR_COOP_GROUP_MASK_REGIDS
	.align		4
        /*0058*/ 	.byte	0x04, 0x29
        /*005a*/ 	.short	(.L_197 - .L_196)


	//   ....[0]....
.L_196:
        /*005c*/ 	.word	0xffffffff


	//   ....[1]....
        /*0060*/ 	.word	0xffffffff


	//   ....[2]....
        /*0064*/ 	.word	0xffffffff


	//   ....[3]....
        /*0068*/ 	.word	0xffffffff


	//   ....[4]....
        /*006c*/ 	.word	0xffffffff


	//   ....[5]....
        /*0070*/ 	.word	0xffffffff


	//   ....[6]....
        /*0074*/ 	.word	0xffffffff


	//   ....[7]....
        /*0078*/ 	.word	0xffffffff


	//   ....[8]....
        /*007c*/ 	.word	0xffffffff


	//   ....[9]....
        /*0080*/ 	.word	0xffffffff


	//   ....[10]....
        /*0084*/ 	.word	0xffffffff


	//   ....[11]....
        /*0088*/ 	.word	0xffffffff


	//   ....[12]....
        /*008c*/ 	.word	0xffffffff


	//   ....[13]....
        /*0090*/ 	.word	0xffffffff


	//   ....[14]....
        /*0094*/ 	.word	0xffffffff


	//   ....[15]....
        /*0098*/ 	.word	0xffffffff


	//   ....[16]....
        /*009c*/ 	.word	0xffffffff


	//   ....[17]....
        /*00a0*/ 	.word	0xffffffff


	//   ....[18]....
        /*00a4*/ 	.word	0xffffffff


	//   ....[19]....
        /*00a8*/ 	.word	0xffffffff


	//   ....[20]....
        /*00ac*/ 	.word	0x0500000f


	//   ....[21]....
        /*00b0*/ 	.word	0x0500000f


	//   ....[22]....
        /*00b4*/ 	.word	0x0500000f


	//   ....[23]....
        /*00b8*/ 	.word	0x0500000f


	//   ....[24]....
        /*00bc*/ 	.word	0x0500000f


	//   ....[25]....
        /*00c0*/ 	.word	0x0500000f


	//   ....[26]....
        /*00c4*/ 	.word	0x0500000f


	//   ....[27]....
        /*00c8*/ 	.word	0x0500000f


	//   ....[28]....
        /*00cc*/ 	.word	0x0500000f


	//   ....[29]....
        /*00d0*/ 	.word	0x0500000f


	//----- nvinfo : EIATTR_COOP_GROUP_INSTR_OFFSETS
	.align		4
.L_197:
        /*00d4*/ 	.byte	0x04, 0x28
        /*00d6*/ 	.short	(.L_199 - .L_198)


	//   ....[0]....
.L_198:
        /*00d8*/ 	.word	0x00000190


	//   ....[1]....
        /*00dc*/ 	.word	0x000001b0


	//   ....[2]....
        /*00e0*/ 	.word	0x000001e0


	//   ....[3]....
        /*00e4*/ 	.word	0x00000210


	//   ....[4]....
        /*00e8*/ 	.word	0x00000260


	//   ....[5]....
        /*00ec*/ 	.word	0x000003d0


	//   ....[6]....
        /*00f0*/ 	.word	0x000003f0


	//   ....[7]....
        /*00f4*/ 	.word	0x00000410


	//   ....[8]....
        /*00f8*/ 	.word	0x00000430


	//   ....[9]....
        /*00fc*/ 	.word	0x00000450


	//   ....[10]....
        /*0100*/ 	.word	0x000006c0


	//   ....[11]....
        /*0104*/ 	.word	0x00000720


	//   ....[12]....
        /*0108*/ 	.word	0x00000770


	//   ....[13]....
        /*010c*/ 	.word	0x00000790


	//   ....[14]....
        /*0110*/ 	.word	0x000007b0


	//   ....[15]....
        /*0114*/ 	.word	0x000008c0


	//   ....[16]....
        /*0118*/ 	.word	0x000008e0


	//   ....[17]....
        /*011c*/ 	.word	0x00000900


	//   ....[18]....
        /*0120*/ 	.word	0x00000920


	//   ....[19]....
        /*0124*/ 	.word	0x00000940


	//   ....[20]....
        /*0128*/ 	.word	0x00000bc0


	//   ....[21]....
        /*012c*/ 	.word	0x00000c30


	//   ....[22]....
        /*0130*/ 	.word	0x00000ca0


	//   ....[23]....
        /*0134*/ 	.word	0x00000d10


	//   ....[24]....
        /*0138*/ 	.word	0x00000d80


	//   ....[25]....
        /*013c*/ 	.word	0x00000e00


	//   ....[26]....
        /*0140*/ 	.word	0x00000e70


	//   ....[27]....
        /*0144*/ 	.word	0x00000ee0


	//   ....[28]....
        /*0148*/ 	.word	0x00000f50


	//   ....[29]....
        /*014c*/ 	.word	0x00000fc0


	//----- nvinfo : EIATTR_VRC_CTA_INIT_COUNT
	.align		4
.L_199:
        /*0150*/ 	.byte	0x02, 0x4a
	.zero		1
	.zero		1


	//----- nvinfo : EIATTR_EXIT_INSTR_OFFSETS
	.align		4
        /*0154*/ 	.byte	0x04, 0x1c
        /*0156*/ 	.short	(.L_201 - .L_200)


	//   ....[0]....
.L_200:
        /*0158*/ 	.word	0x00000040


	//   ....[1]....
        /*015c*/ 	.word	0x000009d0


	//   ....[2]....
        /*0160*/ 	.word	0x00000b60


	//----- nvinfo : EIATTR_CRS_STACK_SIZE
	.align		4
.L_201:
        /*0164*/ 	.byte	0x04, 0x1e
        /*0166*/ 	.short	(.L_203 - .L_202)
.L_202:
        /*0168*/ 	.word	0x00000000


	//----- nvinfo : EIATTR_CBANK_PARAM_SIZE
	.align		4
.L_203:
        /*016c*/ 	.byte	0x03, 0x19
        /*016e*/ 	.short	0x0018


	//----- nvinfo : EIATTR_PARAM_CBANK
	.align		4
        /*0170*/ 	.byte	0x04, 0x0a
        /*0172*/ 	.short	(.L_205 - .L_204)
	.align		4
.L_204:
        /*0174*/ 	.word	index@(.nv.constant0.lux_softmax_f32_kernel)
        /*0178*/ 	.short	0x0380
        /*017a*/ 	.short	0x0018


	//----- nvinfo : EIATTR_SW_WAR
	.align		4
.L_205:
        /*017c*/ 	.byte	0x04, 0x36
        /*017e*/ 	.short	(.L_207 - .L_206)
.L_206:
        /*0180*/ 	.word	0x00000008
.L_207:


//--------------------- .nv.callgraph             --------------------------
	.section	.nv.callgraph,"",@"SHT_CUDA_CALLGRAPH"
	.align	4
	.sectionentsize	8
	.align		4
        /*0000*/ 	.word	0x00000000
	.align		4
        /*0004*/ 	.word	0xffffffff
	.align		4
        /*0008*/ 	.word	0x00000000
	.align		4
        /*000c*/ 	.word	0xfffffffe
	.align		4
        /*0010*/ 	.word	0x00000000
	.align		4
        /*0014*/ 	.word	0xfffffffd
	.align		4
        /*0018*/ 	.word	0x00000000
	.align		4
        /*001c*/ 	.word	0xfffffffc


//--------------------- .text.lux_softmax_backward_f32_kernel --------------------------
	.section	.text.lux_softmax_backward_f32_kernel,"ax",@progbits
	.align	128
        .global         lux_softmax_backward_f32_kernel
        .type           lux_softmax_backward_f32_kernel,@function
        .size           lux_softmax_backward_f32_kernel,(.L_x_178 - lux_softmax_backward_f32_kernel)
        .other          lux_softmax_backward_f32_kernel,@"STO_CUDA_ENTRY STV_DEFAULT"
lux_softmax_backward_f32_kernel:
.text.lux_softmax_backward_f32_kernel:
[----:B------:R-:W-:Y:S08]  /*0000*/  LDC R1, c[0x0][0x37c] ;  /* 0x0000df00ff017b82 */ /* 0x000ff00000000800 */
[----:B------:R-:W0:Y:S08]  /*0010*/  S2UR UR4, SR_CTAID.X ;  /* 0x00000000000479c3 */ /* 0x000e300000002500 */
[----:B------:R-:W0:Y:S02]  /*0020*/  LDC R0, c[0x0][0x398] ;  /* 0x0000e600ff007b82 */ /* 0x000e240000000800 */
[----:B0-----:R-:W-:-:S13]  /*0030*/  ISETP.LE.U32.AND P0, PT, R0, UR4, PT ;  /* 0x0000000400007c0c */ /* 0x001fda000bf03070 */
[----:B------:R-:W-:Y:S05]  /*0040*/  @P0 EXIT ;  /* 0x000000000000094d */ /* 0x000fea0003800000 */
[----:B------:R-:W0:Y:S01]  /*0050*/  S2R R7, SR_TID.X ;  /* 0x0000000000077919 */ /* 0x000e220000002100 */
[----:B------:R-:W1:Y:S01]  /*0060*/  LDC R0, c[0x0][0x39c] ;  /* 0x0000e700ff007b82 */ /* 0x000e620000000800 */
[----:B------:R-:W2:Y:S01]  /*0070*/  LDCU.64 UR6, c[0x0][0x358] ;  /* 0x00006b00ff0677ac */ /* 0x000ea20008000a00 */
[----:B------:R-:W-:Y:S01]  /*0080*/  BSSY.RECONVERGENT B0, `(.L_x_0) ;  /* 0x0000014000007945 */ /* 0x000fe20003800200 */
[----:B------:R-:W-:-:S05]  /*0090*/  HFMA2 R12, -RZ, RZ, 0, 0 ;  /* 0x00000000ff0c7431 */ /* 0x000fca00000001ff */
[----:B------:R-:W3:Y:S08]  /*00a0*/  LDC.64 R2, c[0x0][0x390] ;  /* 0x0000e400ff027b82 */ /* 0x000ef00000000a00 */
[----:B------:R-:W4:Y:S01]  /*00b0*/  LDC.64 R4, c[0x0][0x388] ;  /* 0x0000e200ff047b82 */ /* 0x000f220000000a00 */
[----:B-1----:R-:W-:Y:S01]  /*00c0*/  IMAD R6, R0, UR4, RZ ;  /* 0x0000000400067c24 */ /* 0x002fe2000f8e02ff */
[----:B0-----:R-:W-:-:S03]  /*00d0*/  ISETP.GE.U32.AND P0, PT, R7, R0, PT ;  /* 0x000000000700720c */ /* 0x001fc60003f06070 */
[----:B---3--:R-:W-:-:S04]  /*00e0*/  IMAD.WIDE.U32 R2, R6, 0x4, R2 ;  /* 0x0000000406027825 */ /* 0x008fc800078e0002 */
[----:B----4-:R-:W-:-:S06]  /*00f0*/  IMAD.WIDE.U32 R4, R6, 0x4, R4 ;  /* 0x0000000406047825 */ /* 0x010fcc00078e0004 */
[----:B--2---:R-:W-:Y:S05]  /*0100*/  @P0 BRA `(.L_x_1) ;  /* 0x00000000002c0947 */ /* 0x004fea0003800000 */
[----:B------:R-:W0:Y:S01]  /*0110*/  LDC R14, c[0x0][0x360] ;  /* 0x0000d800ff0e7b82 */ /* 0x000e220000000800 */
[----:B------:R-:W-:Y:S01]  /*0120*/  IMAD.MOV.U32 R12, RZ, RZ, RZ ;  /* 0x000000ffff0c7224 */ /* 0x000fe200078e00ff */
[----:B------:R-:W-:-:S07]  /*0130*/  MOV R13, R7 ;  /* 0x00000007000d7202 */ /* 0x000fce0000000f00 */
.L_x_2:
[----:B------:R-:W-:-:S04]  /*0140*/  IMAD.WIDE.U32 R8, R13, 0x4, R2 ;  /* 0x000000040d087825 */ /* 0x000fc800078e0002 */
[----:B------:R-:W-:Y:S02]  /*0150*/  IMAD.WIDE.U32 R10, R13, 0x4, R4 ;  /* 0x000000040d0a7825 */ /* 0x000fe400078e0004 */
[----:B------:R-:W2:Y:S04]  /*0160*/  LDG.E.CONSTANT R9, desc[UR6][R8.64] ;  /* 0x0000000608097981 */ /* 0x000ea8000c1e9900 */
[----:B------:R-:W2:Y:S01]  /*0170*/  LDG.E.CONSTANT R10, desc[UR6][R10.64] ;  /* 0x000000060a0a7981 */ /* 0x000ea2000c1e9900 */
[----:B0-----:R-:W-:-:S05]  /*0180*/  IMAD.IADD R13, R14, 0x1, R13 ;  /* 0x000000010e0d7824 */ /* 0x001fca00078e020d */
[----:B------:R-:W-:Y:S01]  /*0190*/  ISETP.GE.U32.AND P0, PT, R13, R0, PT ;  /* 0x000000000d00720c */ /* 0x000fe20003f06070 */
[----:B--2---:R-:W-:-:S12]  /*01a0*/  FFMA R12, R9, R10, R12 ;  /* 0x0000000a090c7223 */ /* 0x004fd8000000000c */
[----:B------:R-:W-:Y:S05]  /*01b0*/  @!P0 BRA `(.L_x_2) ;  /* 0xfffffffc00e08947 */ /* 0x000fea000383ffff */
.L_x_1:
[----:B------:R-:W-:Y:S05]  /*01c0*/  BSYNC.RECONVERGENT B0 ;  /* 0x0000000000007941 */ /* 0x000fea0003800200 */
.L_x_0:
[----:B------:R-:W0:Y:S01]  /*01d0*/  SHFL.DOWN PT, R9, R12, 0x10, 0x1f ;  /* 0x0a001f000c097f89 */ /* 0x000e2200000e0000 */
[----:B------:R-:W-:-:S13]  /*01e0*/  LOP3.LUT P0, R14, R7, 0x1f, RZ, 0xc0, !PT ;  /* 0x0000001f070e7812 */ /* 0x000fda000780c0ff */
[----:B------:R-:W1:Y:S01]  /*01f0*/  @!P0 S2R R15, SR_CgaCtaId ;  /* 0x00000000000f8919 */ /* 0x000e620000008800 */
[----:B0-----:R-:W-:Y:S01]  /*0200*/  FADD R9, R9, R12 ;  /* 0x0000000c09097221 */ /* 0x001fe20000000000 */
[----:B------:R-:W-:-:S04]  /*0210*/  @!P0 MOV R12, 0x400 ;  /* 0x00000400000c8802 */ /* 0x000fc80000000f00 */
[----:B------:R-:W0:Y:S01]  /*0220*/  SHFL.DOWN PT, R8, R9, 0x8, 0x1f ;  /* 0x09001f0009087f89 */ /* 0x000e2200000e0000 */
[----:B------:R-:W-:-:S04]  /*0230*/  @!P0 IADD3 R12, PT, PT, R12, 0x4, RZ ;  /* 0x000000040c0c8810 */ /* 0x000fc80007ffe0ff */
[----:B-1----:R-:W-:-:S04]  /*0240*/  @!P0 LEA R12, R15, R12, 0x18 ;  /* 0x0000000c0f0c8211 */ /* 0x002fc800078ec0ff */
[----:B------:R-:W-:Y:S01]  /*0250*/  @!P0 LEA.HI R12, R7, R12, RZ, 0x1d ;  /* 0x0000000c070c8211 */ /* 0x000fe200078fe8ff */
[----:B0-----:R-:W-:-:S05]  /*0260*/  FADD R8, R9, R8 ;  /* 0x0000000809087221 */ /* 0x001fca0000000000 */
[----:B------:R-:W0:Y:S02]  /*0270*/  SHFL.DOWN PT, R11, R8, 0x4, 0x1f ;  /* 0x08801f00080b7f89 */ /* 0x000e2400000e0000 */
[----:B0-----:R-:W-:-:S05]  /*0280*/  FADD R11, R8, R11 ;  /* 0x0000000b080b7221 */ /* 0x001fca0000000000 */
[----:B------:R-:W0:Y:S02]  /*0290*/  SHFL.DOWN PT, R10, R11, 0x2, 0x1f ;  /* 0x08401f000b0a7f89 */ /* 0x000e2400000e0000 */
[----:B0-----:R-:W-:-:S05]  /*02a0*/  FADD R10, R11, R10 ;  /* 0x0000000a0b0a7221 */ /* 0x001fca0000000000 */
[----:B------:R-:W0:Y:S02]  /*02b0*/  SHFL.DOWN PT, R13, R10, 0x1, 0x1f ;  /* 0x08201f000a0d7f89 */ /* 0x000e2400000e0000 */
[----:B0-----:R-:W-:-:S05]  /*02c0*/  FADD R13, R10, R13 ;  /* 0x0000000d0a0d7221 */ /* 0x001fca0000000000 */
[----:B------:R0:W-:Y:S01]  /*02d0*/  @!P0 STS [R12], R13 ;  /* 0x0000000d0c008388 */ /* 0x0001e20000000800 */
[----:B------:R-:W-:Y:S01]  /*02e0*/  BAR.SYNC.DEFER_BLOCKING 0x0 ;  /* 0x0000000000007b1d */ /* 0x000fe20000010000 */
[----:B------:R-:W-:-:S13]  /*02f0*/  ISETP.GT.U32.AND P0, PT, R7, 0x1f, PT ;  /* 0x0000001f0700780c */ /* 0x000fda0003f04070 */
[----:B0-----:R-:W-:Y:S05]  /*0300*/  @P0 BRA `(.L_x_3) ;  /* 0x00000000006c0947 */ /* 0x001fea0003800000 */
[----:B------:R-:W0:Y:S02]  /*0310*/  LDCU UR4, c[0x0][0x360] ;  /* 0x00006c00ff0477ac */ /* 0x000e240008000800 */
[----:B0-----:R-:W-:-:S06]  /*0320*/  USHF.R.U32.HI UR4, URZ, 0x5, UR4 ;  /* 0x00000005ff047899 */ /* 0x001fcc0008011604 */
[----:B------:R-:W-:Y:S01]  /*0330*/  ISETP.GE.U32.AND P0, PT, R14, UR4, PT ;  /* 0x000000040e007c0c */ /* 0x000fe2000bf06070 */
[----:B------:R-:W-:-:S12]  /*0340*/  UMOV UR4, 0xffffffff ;  /* 0xffffffff00047882 */ /* 0x000fd80000000000 */
[----:B------:R-:W0:Y:S01]  /*0350*/  @!P0 S2R R9, SR_CgaCtaId ;  /* 0x0000000000098919 */ /* 0x000e220000008800 */
[----:B------:R-:W-:-:S05]  /*0360*/  @!P0 MOV R8, 0x400 ;  /* 0x0000040000088802 */ /* 0x000fca0000000f00 */
[----:B------:R-:W-:-:S05]  /*0370*/  @!P0 VIADD R8, R8, 0x4 ;  /* 0x0000000408088836 */ /* 0x000fca0000000000 */
[----:B0-----:R-:W-:Y:S02]  /*0380*/  @!P0 LEA R9, R9, R8, 0x18 ;  /* 0x0000000809098211 */ /* 0x001fe400078ec0ff */
[----:B------:R-:W-:-:S03]  /*0390*/  MOV R8, RZ ;  /* 0x000000ff00087202 */ /* 0x000fc60000000f00 */
[----:B------:R-:W-:-:S05]  /*03a0*/  @!P0 IMAD R9, R14, 0x4, R9 ;  /* 0x000000040e098824 */ /* 0x000fca00078e0209 */
[----:B------:R0:W1:Y:S01]  /*03b0*/  @!P0 LDS R8, [R9] ;  /* 0x0000000009088984 */ /* 0x0000620000000800 */
[----:B------:R-:W-:Y:S01]  /*03c0*/  ISETP.NE.AND P0, PT, R14, RZ, PT ;  /* 0x000000ff0e00720c */ /* 0x000fe20003f05270 */
[----:B------:R-:W-:-:S12]  /*03d0*/  BRA.DIV UR4, `(.L_x_4) ;  /* 0x00000002049c7947 */ /* 0x000fd8000b800000 */
[----:B01----:R-:W0:Y:S02]  /*03e0*/  SHFL.DOWN PT, R9, R8, 0x10, 0x1f ;  /* 0x0a001f0008097f89 */ /* 0x003e2400000e0000 */
[----:B0-----:R-:W-:-:S05]  /*03f0*/  FADD R9, R9, R8 ;  /* 0x0000000809097221 */ /* 0x001fca0000000000 */
[----:B------:R-:W0:Y:S02]  /*0400*/  SHFL.DOWN PT, R10, R9, 0x8, 0x1f ;  /* 0x09001f00090a7f89 */ /* 0x000e2400000e0000 */
[----:B0-----:R-:W-:-:S05]  /*0410*/  FADD R10, R9, R10 ;  /* 0x0000000a090a7221 */ /* 0x001fca0000000000 */
[----:B------:R-:W0:Y:S02]  /*0420*/  SHFL.DOWN PT, R11, R10, 0x4, 0x1f ;  /* 0x08801f000a0b7f89 */ /* 0x000e2400000e0000 */
[----:B0-----:R-:W-:-:S05]  /*0430*/  FADD R11, R10, R11 ;  /* 0x0000000b0a0b7221 */ /* 0x001fca0000000000 */
[----:B------:R-:W0:Y:S02]  /*0440*/  SHFL.DOWN PT, R12, R11, 0x2, 0x1f ;  /* 0x08401f000b0c7f89 */ /* 0x000e2400000e0000 */
[----:B0-----:R-:W-:-:S05]  /*0450*/  FADD R12, R11, R12 ;  /* 0x0000000c0b0c7221 */ /* 0x001fca0000000000 */
[----:B------:R0:W1:Y:S02]  /*0460*/  SHFL.DOWN PT, R13, R12, 0x1, 0x1f ;  /* 0x08201f000c0d7f89 */ /* 0x00006400000e0000 */
.L_x_11:
[----:B------:R-:W2:Y:S01]  /*0470*/  @!P0 S2R R9, SR_CgaCtaId ;  /* 0x0000000000098919 */ /* 0x000ea20000008800 */
[----:B------:R-:W-:Y:S01]  /*0480*/  @!P0 MOV R8, 0x400 ;  /* 0x0000040000088802 */ /* 0x000fe20000000f00 */
[----:B-1----:R-:W-:-:S03]  /*0490*/  FADD R13, R12, R13 ;  /* 0x0000000d0c0d7221 */ /* 0x002fc60000000000 */
[----:B--2---:R-:W-:-:S05]  /*04a0*/  @!P0 LEA R8, R9, R8, 0x18 ;  /* 0x0000000809088211 */ /* 0x004fca00078ec0ff */
[----:B------:R1:W-:Y:S02]  /*04b0*/  @!P0 STS [R8], R13 ;  /* 0x0000000d08008388 */ /* 0x0003e40000000800 */
.L_x_3:
[----:B------:R-:W-:Y:S05]  /*04c0*/  WARPSYNC.ALL ;  /* 0x0000000000007948 */ /* 0x000fea0003800000 */
[----:B------:R-:W-:Y:S01]  /*04d0*/  BAR.SYNC.DEFER_BLOCKING 0x0 ;  /* 0x0000000000007b1d */ /* 0x000fe20000010000 */
[----:B------:R-:W-:-:S13]  /*04e0*/  ISETP.GE.U32.AND P0, PT, R7, R0, PT ;  /* 0x000000000700720c */ /* 0x000fda0003f06070 */
[----:B------:R-:W-:Y:S05]  /*04f0*/  @P0 EXIT ;  /* 0x000000000000094d */ /* 0x000fea0003800000 */
[----:B------:R-:W2:Y:S01]  /*0500*/  S2UR UR5, SR_CgaCtaId ;  /* 0x00000000000579c3 */ /* 0x000ea20000008800 */
[----:B------:R-:W-:Y:S01]  /*0510*/  UMOV UR4, 0x400 ;  /* 0x0000040000047882 */ /* 0x000fe20000000000 */
[----:B------:R-:W3:Y:S01]  /*0520*/  LDCU.64 UR8, c[0x0][0x380] ;  /* 0x00007000ff0877ac */ /* 0x000ee20008000a00 */
[----:B--2---:R-:W-:-:S09]  /*0530*/  ULEA UR4, UR5, UR4, 0x18 ;  /* 0x0000000405047291 */ /* 0x004fd2000f8ec0ff */
[----:B------:R-:W2:Y:S02]  /*0540*/  LDS R14, [UR4] ;  /* 0x00000004ff0e7984 */ /* 0x000ea40008000800 */
[----:B---3--:R-:W4:Y:S02]  /*0550*/  LDCU UR4, c[0x0][0x360] ;  /* 0x00006c00ff0477ac */ /* 0x008f240008000800 */
.L_x_5:
[----:B------:R-:W-:-:S04]  /*0560*/  IMAD.WIDE.U32 R10, R7, 0x4, R4 ;  /* 0x00000004070a7825 */ /* 0x000fc800078e0004 */
[C---:B-1----:R-:W-:Y:S02]  /*0570*/  IMAD.WIDE.U32 R8, R7.reuse, 0x4, R2 ;  /* 0x0000000407087825 */ /* 0x042fe400078e0002 */
[----:B------:R-:W2:Y:S04]  /*0580*/  LDG.E.CONSTANT R11, desc[UR6][R10.64] ;  /* 0x000000060a0b7981 */ /* 0x000ea8000c1e9900 */
[----:B---3--:R-:W3:Y:S01]  /*0590*/  LDG.E.CONSTANT R8, desc[UR6][R8.64] ;  /* 0x0000000608087981 */ /* 0x008ee2000c1e9900 */
[----:B------:R-:W-:Y:S01]  /*05a0*/  IADD3 R13, P0, PT, R6, R7, RZ ;  /* 0x00000007060d7210 */ /* 0x000fe20007f1e0ff */
[----:B----4-:R-:W-:-:S03]  /*05b0*/  VIADD R7, R7, UR4 ;  /* 0x0000000407077c36 */ /* 0x010fc60008000000 */
[----:B------:R-:W-:Y:S02]  /*05c0*/  IADD3.X R16, PT, PT, RZ, RZ, RZ, P0, !PT ;  /* 0x000000ffff107210 */ /* 0x000fe400007fe4ff */
[----:B0-----:R-:W-:-:S04]  /*05d0*/  LEA R12, P0, R13, UR8, 0x2 ;  /* 0x000000080d0c7c11 */ /* 0x001fc8000f8010ff */
[----:B------:R-:W-:Y:S02]  /*05e0*/  LEA.HI.X R13, R13, UR9, R16, 0x2, P0 ;  /* 0x000000090d0d7c11 */ /* 0x000fe400080f1410 */
[----:B------:R-:W-:Y:S01]  /*05f0*/  ISETP.GE.U32.AND P0, PT, R7, R0, PT ;  /* 0x000000000700720c */ /* 0x000fe20003f06070 */
[----:B--2---:R-:W-:-:S04]  /*0600*/  FADD R15, -R14, R11 ;  /* 0x0000000b0e0f7221 */ /* 0x004fc80000000100 */
[----:B---3--:R-:W-:-:S05]  /*0610*/  FMUL R15, R8, R15 ;  /* 0x0000000f080f7220 */ /* 0x008fca0000400000 */
[----:B------:R3:W-:Y:S03]  /*0620*/  STG.E desc[UR6][R12.64], R15 ;  /* 0x0000000f0c007986 */ /* 0x0007e6000c101906 */
[----:B------:R-:W-:Y:S05]  /*0630*/  @!P0 BRA `(.L_x_5) ;  /* 0xfffffffc00c88947 */ /* 0x000fea000383ffff */
[----:B------:R-:W-:Y:S05]  /*0640*/  EXIT ;  /* 0x000000000000794d */ /* 0x000fea0003800000 */
.L_x_4:
[----:B------:R-:W-:Y:S02]  /*0650*/  HFMA2 R15, -RZ, RZ, 0, 9.5367431640625e-07 ;  /* 0x00000010ff0f7431 */ /* 0x000fe400000001ff */
[----:B------:R-:W-:Y:S01]  /*0660*/  IMAD.MOV.U32 R17, RZ, RZ, 0x1f ;  /* 0x0000001fff117424 */ /* 0x000fe200078e00ff */
[----:B------:R-:W-:-:S07]  /*0670*/  MOV R14, 0xffffffff ;  /* 0xffffffff000e7802 */ /* 0x000fce0000000f00 */
[----:B01----:R-:W-:Y:S05]  /*0680*/  WARPSYNC.COLLECTIVE R14, `(.L_x_6) ;  /* 0x000000000e087348 */ /* 0x003fea0003c00000 */
[----:B-1----:R1:W2:Y:S02]  /*0690*/  SHFL.DOWN P1, R13, R8, R15, R17 ;  /* 0x0800000f080d7389 */ /* 0x0022a40000020011 */
[----:B012---:R-:W-:Y:S05]  /*06a0*/  ENDCOLLECTIVE ;  /* 0x000000000000791b */ /* 0x007fea0003800000 */
.L_x_6:
[----:B------:R-:W-:Y:S02]  /*06b0*/  HFMA2 R15, -RZ, RZ, 0, 4.76837158203125e-07 ;  /* 0x00000008ff0f7431 */ /* 0x000fe400000001ff */
[----:B------:R-:W-:-:S04]  /*06c0*/  IMAD.MOV.U32 R9, RZ, RZ, R13 ;  /* 0x000000ffff097224 */ /* 0x000fc800078e000d */
[----:B------:R-:W-:-:S05]  /*06d0*/  FADD R9, R9, R8 ;  /* 0x0000000809097221 */ /* 0x000fca0000000000 */
[----:B------:R-:W-:-:S07]  /*06e0*/  MOV R8, R9 ;  /* 0x0000000900087202 */ /* 0x000fce0000000f00 */
[----:B------:R-:W-:Y:S05]  /*06f0*/  WARPSYNC.COLLECTIVE R14, `(.L_x_7) ;  /* 0x000000000e087348 */ /* 0x000fea0003c00000 */
[----:B------:R0:W1:Y:S02]  /*0700*/  SHFL.DOWN P1, R13, R8, R15, R17 ;  /* 0x0800000f080d7389 */ /* 0x0000640000020011 */
[----:B01----:R-:W-:Y:S05]  /*0710*/  ENDCOLLECTIVE ;  /* 0x000000000000791b */ /* 0x003fea0003800000 */
.L_x_7:
[----:B------:R-:W-:Y:S02]  /*0720*/  HFMA2 R15, -RZ, RZ, 0, 2.384185791015625e-07 ;  /* 0x00000004ff0f7431 */ /* 0x000fe400000001ff */
[----:B------:R-:W-:-:S04]  /*0730*/  IMAD.MOV.U32 R10, RZ, RZ, R13 ;  /* 0x000000ffff0a7224 */ /* 0x000fc800078e000d */
[----:B------:R-:W-:-:S05]  /*0740*/  FADD R10, R9, R10 ;  /* 0x0000000a090a7221 */ /* 0x000fca0000000000 */
[----:B------:R-:W-:-:S07]  /*0750*/  MOV R8, R10 ;  /* 0x0000000a00087202 */ /* 0x000fce0000000f00 */
[----:B------:R-:W-:Y:S05]  /*0760*/  WARPSYNC.COLLECTIVE R14, `(.L_x_8) ;  /* 0x000000000e087348 */ /* 0x000fea0003c00000 */
[----:B------:R0:W1:Y:S02]  /*0770*/  SHFL.DOWN P1, R13, R8, R15, R17 ;  /* 0x0800000f080d7389 */ /* 0x0000640000020011 */
[----:B01----:R-:W-:Y:S05]  /*0780*/  ENDCOLLECTIVE ;  /* 0x000000000000791b */ /* 0x003fea0003800000 */
.L_x_8:
[----:B------:R-:W-:Y:S02]  /*0790*/  HFMA2 R15, -RZ, RZ, 0, 1.1920928955078125e-07 ;  /* 0x00000002ff0f7431 */ /* 0x000fe400000001ff */
[----:B------:R-:W-:-:S04]  /*07a0*/  IMAD.MOV.U32 R11, RZ, RZ, R13 ;  /* 0x000000ffff0b7224 */ /* 0x000fc800078e000d */
[----:B------:R-:W-:-:S05]  /*07b0*/  FADD R11, R10, R11 ;  /* 0x0000000b0a0b7221 */ /* 0x000fca0000000000 */
[----:B------:R-:W-:-:S07]  /*07c0*/  MOV R8, R11 ;  /* 0x0000000b00087202 */ /* 0x000fce0000000f00 */
[----:B------:R-:W-:Y:S05]  /*07d0*/  WARPSYNC.COLLECTIVE R14, `(.L_x_9) ;  /* 0x000000000e087348 */ /* 0x000fea0003c00000 */
[----:B------:R0:W1:Y:S02]  /*07e0*/  SHFL.DOWN P1, R13, R8, R15, R17 ;  /* 0x0800000f080d7389 */ /* 0x0000640000020011 */
[----:B01----:R-:W-:Y:S05]  /*07f0*/  ENDCOLLECTIVE ;  /* 0x000000000000791b */ /* 0x003fea0003800000 */
.L_x_9:
[----:B------:R-:W-:Y:S02]  /*0800*/  HFMA2 R15, -RZ, RZ, 0, 5.9604644775390625e-08 ;  /* 0x00000001ff0f7431 */ /* 0x000fe400000001ff */
[----:B------:R-:W-:-:S04]  /*0810*/  IMAD.MOV.U32 R12, RZ, RZ, R13 ;  /* 0x000000ffff0c7224 */ /* 0x000fc800078e000d */
[----:B------:R-:W-:-:S05]  /*0820*/  FADD R12, R11, R12 ;  /* 0x0000000c0b0c7221 */ /* 0x000fca0000000000 */
[----:B------:R-:W-:-:S07]  /*0830*/  MOV R8, R12 ;  /* 0x0000000c00087202 */ /* 0x000fce0000000f00 */
[----:B------:R-:W-:Y:S05]  /*0840*/  WARPSYNC.COLLECTIVE R14, `(.L_x_10) ;  /* 0x000000000e087348 */ /* 0x000fea0003c00000 */
[----:B------:R0:W1:Y:S02]  /*0850*/  SHFL.DOWN P1, R13, R8, R15, R17 ;  /* 0x0800000f080d7389 */ /* 0x0000640000020011 */
[----:B01----:R-:W-:Y:S05]  /*0860*/  ENDCOLLECTIVE ;  /* 0x000000000000791b */ /* 0x003fea0003800000 */
.L_x_10:
[----:B------:R-:W-:Y:S05]  /*0870*/  BRA `(.L_x_11) ;  /* 0xfffffff800fc7947 */ /* 0x000fea000383ffff */
.L_x_12:
[----:B------:R-:W-:-:S00]  /*0880*/  BRA `(.L_x_12) ;  /* 0xfffffffc00fc7947 */ /* 0x000fc0000383ffff */
[----:B------:R-:W-:-:S00]  /*0890*/  NOP ;  /* 0x0000000000007918 */ /* 0x000fc00000000000 */
        /* <DEDUP_REMOVED lines=14> */
.L_x_178:


//--------------------- .text.lux_softmax_temperature_f32_kernel --------------------------
	.section	.text.lux_softmax_temperature_f32_kernel,"ax",@progbits
	.align	128
        .global         lux_softmax_temperature_f32_kernel
        .type           lux_softmax_temperature_f32_kernel,@function
        .size           lux_softmax_temperature_f32_kernel,(.L_x_173 - lux_softmax_temperature_f32_kernel)
        .other          lux_softmax_temperature_f32_kernel,@"STO_CUDA_ENTRY STV_DEFAULT"
lux_softmax_temperature_f32_kernel:
.text.lux_softmax_temperature_f32_kernel:
[----:B------:R-:W-:Y:S08]  /*0000*/  LDC R1, c[0x0][0x37c] ;  /* 0x0000df00ff017b82 */ /* 0x000ff00000000800 */
[----:B------:R-:W0:Y:S08]  /*0010*/  S2UR UR4, SR_CTAID.X ;  /* 0x00000000000479c3 */ /* 0x000e300000002500 */
[----:B------:R-:W0:Y:S02]  /*0020*/  LDC R0, c[0x0][0x394] ;  /* 0x0000e500ff007b82 */ /* 0x000e240000000800 */
[----:B0-----:R-:W-:-:S13]  /*0030*/  ISETP.LE.U32.AND P0, PT, R0, UR4, PT ;  /* 0x0000000400007c0c */ /* 0x001fda000bf03070 */
[----:B------:R-:W-:Y:S05]  /*0040*/  @P0 EXIT ;  /* 0x000000000000094d */ /* 0x000fea0003800000 */
[----:B------:R-:W0:Y:S01]  /*0050*/  LDC R11, c[0x0][0x390] ;  /* 0x0000e400ff0b7b82 */ /* 0x000e220000000800 */
[----:B------:R-:W1:Y:S07]  /*0060*/  S2R R7, SR_TID.X ;  /* 0x0000000000077919 */ /* 0x000e6e0000002100 */
[----:B------:R-:W2:Y:S08]  /*0070*/  LDC R9, c[0x0][0x398] ;  /* 0x0000e600ff097b82 */ /* 0x000eb00000000800 */
[----:B------:R-:W3:Y:S08]  /*0080*/  LDC.64 R2, c[0x0][0x388] ;  /* 0x0000e200ff027b82 */ /* 0x000ef00000000a00 */
[----:B------:R-:W4:Y:S01]  /*0090*/  LDC.64 R4, c[0x0][0x380] ;  /* 0x0000e000ff047b82 */ /* 0x000f220000000a00 */
[----:B0-----:R-:W-:-:S05]  /*00a0*/  VIADD R0, R11, 0x1800000 ;  /* 0x018000000b007836 */ /* 0x001fca0000000000 */
[----:B------:R-:W-:Y:S01]  /*00b0*/  LOP3.LUT R0, R0, 0x7f800000, RZ, 0xc0, !PT ;  /* 0x7f80000000007812 */ /* 0x000fe200078ec0ff */
[----:B--2---:R-:W-:-:S03]  /*00c0*/  IMAD R9, R9, UR4, RZ ;  /* 0x0000000409097c24 */ /* 0x004fc6000f8e02ff */
[----:B------:R-:W-:Y:S01]  /*00d0*/  ISETP.GT.U32.AND P0, PT, R0, 0x1ffffff, PT ;  /* 0x01ffffff0000780c */ /* 0x000fe20003f04070 */
[----:B---3--:R-:W-:-:S04]  /*00e0*/  IMAD.WIDE.U32 R2, R9, 0x4, R2 ;  /* 0x0000000409027825 */ /* 0x008fc800078e0002 */
[----:B----4-:R-:W-:-:S08]  /*00f0*/  IMAD.WIDE.U32 R4, R9, 0x4, R4 ;  /* 0x0000000409047825 */ /* 0x010fd000078e0004 */
[----:B-1----:R-:W-:Y:S05]  /*0100*/  @P0 BRA `(.L_x_13) ;  /* 0x0000000000140947 */ /* 0x002fea0003800000 */
[----:B------:R-:W0:Y:S01]  /*0110*/  LDCU UR4, c[0x0][0x390] ;  /* 0x00007200ff0477ac */ /* 0x000e220008000800 */
[----:B------:R-:W-:Y:S01]  /*0120*/  MOV R6, 0x150 ;  /* 0x0000015000067802 */ /* 0x000fe20000000f00 */
[----:B0-----:R-:W-:-:S07]  /*0130*/  IMAD.U32 R0, RZ, RZ, UR4 ;  /* 0x00000004ff007e24 */ /* 0x001fce000f8e00ff */
[----:B------:R-:W-:Y:S05]  /*0140*/  CALL.REL.NOINC `($__internal_0_$__cuda_sm20_rcp_rn_f32_slowpath) ;  /* 0x0000000c00f07944 */ /* 0x000fea0003c00000 */
[----:B------:R-:W-:Y:S05]  /*0150*/  BRA `(.L_x_14) ;  /* 0x0000000000107947 */ /* 0x000fea0003800000 */
.L_x_13:
[----:B------:R-:W0:Y:S02]  /*0160*/  MUFU.RCP R0, R11 ;  /* 0x0000000b00007308 */ /* 0x000e240000001000 */
[----:B0-----:R-:W-:-:S04]  /*0170*/  FFMA R6, R0, R11, -1 ;  /* 0xbf80000000067423 */ /* 0x001fc8000000000b */
[----:B------:R-:W-:-:S04]  /*0180*/  FADD.FTZ R9, -R6, -RZ ;  /* 0x800000ff06097221 */ /* 0x000fc80000010100 */
[----:B------:R-:W-:-:S07]  /*0190*/  FFMA R0, R0, R9, R0 ;  /* 0x0000000900007223 */ /* 0x000fce0000000000 */
.L_x_14:
[----:B------:R-:W0:Y:S01]  /*01a0*/  LDCU UR8, c[0x0][0x398] ;  /* 0x00007300ff0877ac */ /* 0x000e220008000800 */
[----:B------:R-:W-:Y:S01]  /*01b0*/  BSSY.RECONVERGENT B0, `(.L_x_15) ;  /* 0x000000f000007945 */ /* 0x000fe20003800200 */
[----:B------:R-:W-:Y:S01]  /*01c0*/  MOV R10, 0xff800000 ;  /* 0xff800000000a7802 */ /* 0x000fe20000000f00 */
[----:B------:R-:W1:Y:S01]  /*01d0*/  LDCU.64 UR6, c[0x0][0x358] ;  /* 0x00006b00ff0677ac */ /* 0x000e620008000a00 */
[----:B0-----:R-:W-:-:S13]  /*01e0*/  ISETP.GE.U32.AND P0, PT, R7, UR8, PT ;  /* 0x0000000807007c0c */ /* 0x001fda000bf06070 */
[----:B-1----:R-:W-:Y:S05]  /*01f0*/  @P0 BRA `(.L_x_16) ;  /* 0x0000000000280947 */ /* 0x002fea0003800000 */
[----:B------:R-:W0:Y:S01]  /*0200*/  LDC R6, c[0x0][0x360] ;  /* 0x0000d800ff067b82 */ /* 0x000e220000000800 */
[----:B------:R-:W-:Y:S02]  /*0210*/  IMAD.MOV.U32 R10, RZ, RZ, -0x800000 ;  /* 0xff800000ff0a7424 */ /* 0x000fe400078e00ff */
[----:B------:R-:W-:-:S07]  /*0220*/  IMAD.MOV.U32 R11, RZ, RZ, R7 ;  /* 0x000000ffff0b7224 */ /* 0x000fce00078e0007 */
.L_x_17:
[----:B------:R-:W-:-:S06]  /*0230*/  IMAD.WIDE.U32 R8, R11, 0x4, R2 ;  /* 0x000000040b087825 */ /* 0x000fcc00078e0002 */
[----:B------:R-:W2:Y:S01]  /*0240*/  LDG.E.CONSTANT R9, desc[UR6][R8.64] ;  /* 0x0000000608097981 */ /* 0x000ea2000c1e9900 */
[----:B0-----:R-:W-:-:S04]  /*0250*/  IADD3 R11, PT, PT, R6, R11, RZ ;  /* 0x0000000b060b7210 */ /* 0x001fc80007ffe0ff */
[----:B------:R-:W-:Y:S01]  /*0260*/  ISETP.GE.U32.AND P0, PT, R11, UR8, PT ;  /* 0x000000080b007c0c */ /* 0x000fe2000bf06070 */
[----:B--2---:R-:W-:-:S05]  /*0270*/  FMUL R13, R9, R0 ;  /* 0x00000000090d7220 */ /* 0x004fca0000400000 */
[----:B------:R-:W-:-:S07]  /*0280*/  FMNMX R10, R13, R10, !PT ;  /* 0x0000000a0d0a7209 */ /* 0x000fce0007800000 */
[----:B------:R-:W-:Y:S05]  /*0290*/  @!P0 BRA `(.L_x_17) ;  /* 0xfffffffc00e48947 */ /* 0x000fea000383ffff */
.L_x_16:
[----:B------:R-:W-:Y:S05]  /*02a0*/  BSYNC.RECONVERGENT B0 ;  /* 0x0000000000007941 */ /* 0x000fea0003800200 */
.L_x_15:
[----:B------:R-:W0:Y:S02]  /*02b0*/  SHFL.DOWN PT, R9, R10, 0x10, 0x1f ;  /* 0x0a001f000a097f89 */ /* 0x000e2400000e0000 */
[----:B0-----:R-:W-:-:S05]  /*02c0*/  FMNMX R9, R9, R10, !PT ;  /* 0x0000000a09097209 */ /* 0x001fca0007800000 */
[----:B------:R-:W0:Y:S02]  /*02d0*/  SHFL.DOWN PT, R6, R9, 0x8, 0x1f ;  /* 0x09001f0009067f89 */ /* 0x000e2400000e0000 */
[----:B0-----:R-:W-:-:S05]  /*02e0*/  FMNMX R11, R9, R6, !PT ;  /* 0x00000006090b7209 */ /* 0x001fca0007800000 */
[----:B------:R-:W0:Y:S02]  /*02f0*/  SHFL.DOWN PT, R6, R11, 0x4, 0x1f ;  /* 0x08801f000b067f89 */ /* 0x000e2400000e0000 */
[----:B0-----:R-:W-:Y:S02]  /*0300*/  FMNMX R12, R11, R6, !PT ;  /* 0x000000060b0c7209 */ /* 0x001fe40007800000 */
[----:B------:R-:W-:-:S03]  /*0310*/  LOP3.LUT P0, R6, R7, 0x1f, RZ, 0xc0, !PT ;  /* 0x0000001f07067812 */ /* 0x000fc6000780c0ff */
[----:B------:R-:W0:Y:S10]  /*0320*/  SHFL.DOWN PT, R13, R12, 0x2, 0x1f ;  /* 0x08401f000c0d7f89 */ /* 0x000e3400000e0000 */
[----:B------:R-:W1:Y:S01]  /*0330*/  @!P0 S2R R15, SR_CgaCtaId ;  /* 0x00000000000f8919 */ /* 0x000e620000008800 */
[----:B------:R-:W-:-:S05]  /*0340*/  @!P0 MOV R8, 0x400 ;  /* 0x0000040000088802 */ /* 0x000fca0000000f00 */
[----:B------:R-:W-:Y:S01]  /*0350*/  @!P0 VIADD R10, R8, 0x8 ;  /* 0x00000008080a8836 */ /* 0x000fe20000000000 */
[----:B------:R-:W-:Y:S02]  /*0360*/  SHF.R.U32.HI R8, RZ, 0x5, R7 ;  /* 0x00000005ff087819 */ /* 0x000fe40000011607 */
[----:B0-----:R-:W-:-:S05]  /*0370*/  FMNMX R13, R12, R13, !PT ;  /* 0x0000000d0c0d7209 */ /* 0x001fca0007800000 */
[----:B------:R-:W0:Y:S01]  /*0380*/  SHFL.DOWN PT, R14, R13, 0x1, 0x1f ;  /* 0x08201f000d0e7f89 */ /* 0x000e2200000e0000 */
[----:B-1----:R-:W-:-:S05]  /*0390*/  @!P0 LEA R9, R15, R10, 0x18 ;  /* 0x0000000a0f098211 */ /* 0x002fca00078ec0ff */
[----:B------:R-:W-:Y:S01]  /*03a0*/  @!P0 IMAD R9, R8, 0x4, R9 ;  /* 0x0000000408098824 */ /* 0x000fe200078e0209 */
[----:B0-----:R-:W-:-:S05]  /*03b0*/  FMNMX R14, R13, R14, !PT ;  /* 0x0000000e0d0e7209 */ /* 0x001fca0007800000 */
        /* <DEDUP_REMOVED lines=9> */
[----:B------:R-:W-:-:S04]  /*0450*/  @!P0 MOV R9, 0x400 ;  /* 0x0000040000098802 */ /* 0x000fc80000000f00 */
[----:B------:R-:W-:-:S04]  /*0460*/  @!P0 IADD3 R9, PT, PT, R9, 0x8, RZ ;  /* 0x0000000809098810 */ /* 0x000fc80007ffe0ff */
[----:B0-----:R-:W-:Y:S01]  /*0470*/  @!P0 LEA R11, R10, R9, 0x18 ;  /* 0x000000090a0b8211 */ /* 0x001fe200078ec0ff */
[----:B------:R-:W-:-:S04]  /*0480*/  IMAD.MOV.U32 R9, RZ, RZ, -0x800000 ;  /* 0xff800000ff097424 */ /* 0x000fc800078e00ff */
[----:B------:R-:W-:-:S05]  /*0490*/  @!P0 IMAD R10, R6, 0x4, R11 ;  /* 0x00000004060a8824 */ /* 0x000fca00078e020b */
[----:B------:R0:W1:Y:S01]  /*04a0*/  @!P0 LDS R9, [R10] ;  /* 0x000000000a098984 */ /* 0x0000620000000800 */
[----:B------:R-:W-:Y:S01]  /*04b0*/  ISETP.NE.AND P0, PT, R6, RZ, PT ;  /* 0x000000ff0600720c */ /* 0x000fe20003f05270 */
[----:B------:R-:W-:-:S12]  /*04c0*/  BRA.DIV UR4, `(.L_x_19) ;  /* 0x0000000604ec7947 */ /* 0x000fd8000b800000 */
[----:B01----:R-:W0:Y:S02]  /*04d0*/  SHFL.DOWN PT, R10, R9, 0x10, 0x1f ;  /* 0x0a001f00090a7f89 */ /* 0x003e2400000e0000 */
[----:B0-----:R-:W-:-:S05]  /*04e0*/  FMNMX R10, R10, R9, !PT ;  /* 0x000000090a0a7209 */ /* 0x001fca0007800000 */
[----:B------:R-:W0:Y:S02]  /*04f0*/  SHFL.DOWN PT, R11, R10, 0x8, 0x1f ;  /* 0x09001f000a0b7f89 */ /* 0x000e2400000e0000 */
[----:B0-----:R-:W-:-:S05]  /*0500*/  FMNMX R11, R10, R11, !PT ;  /* 0x0000000b0a0b7209 */ /* 0x001fca0007800000 */
[----:B------:R-:W0:Y:S02]  /*0510*/  SHFL.DOWN PT, R12, R11, 0x4, 0x1f ;  /* 0x08801f000b0c7f89 */ /* 0x000e2400000e0000 */
[----:B0-----:R-:W-:-:S05]  /*0520*/  FMNMX R12, R11, R12, !PT ;  /* 0x0000000c0b0c7209 */ /* 0x001fca0007800000 */
[----:B------:R-:W0:Y:S02]  /*0530*/  SHFL.DOWN PT, R13, R12, 0x2, 0x1f ;  /* 0x08401f000c0d7f89 */ /* 0x000e2400000e0000 */
[----:B0-----:R-:W-:-:S05]  /*0540*/  FMNMX R13, R12, R13, !PT ;  /* 0x0000000d0c0d7209 */ /* 0x001fca0007800000 */
[----:B------:R0:W1:Y:S02]  /*0550*/  SHFL.DOWN PT, R14, R13, 0x1, 0x1f ;  /* 0x08201f000d0e7f89 */ /* 0x00006400000e0000 */
.L_x_32:
[----:B------:R-:W2:Y:S01]  /*0560*/  @!P0 S2R R10, SR_CgaCtaId ;  /* 0x00000000000a8919 */ /* 0x000ea20000008800 */
[----:B------:R-:W-:Y:S02]  /*0570*/  @!P0 MOV R9, 0x400 ;  /* 0x0000040000098802 */ /* 0x000fe40000000f00 */
[----:B-1----:R-:W-:Y:S02]  /*0580*/  FMNMX R14, R13, R14, !PT ;  /* 0x0000000e0d0e7209 */ /* 0x002fe40007800000 */
[----:B--2---:R-:W-:-:S05]  /*0590*/  @!P0 LEA R9, R10, R9, 0x18 ;  /* 0x000000090a098211 */ /* 0x004fca00078ec0ff */
[----:B------:R1:W-:Y:S02]  /*05a0*/  @!P0 STS [R9], R14 ;  /* 0x0000000e09008388 */ /* 0x0003e40000000800 */
.L_x_18:
[----:B------:R-:W-:Y:S01]  /*05b0*/  ISETP.GE.U32.AND P0, PT, R7, UR8, PT ;  /* 0x0000000807007c0c */ /* 0x000fe2000bf06070 */
[----:B------:R-:W-:Y:S05]  /*05c0*/  WARPSYNC.ALL ;  /* 0x0000000000007948 */ /* 0x000fea0003800000 */
[----:B------:R-:W-:Y:S01]  /*05d0*/  BAR.SYNC.DEFER_BLOCKING 0x0 ;  /* 0x0000000000007b1d */ /* 0x000fe20000010000 */
[----:B-1----:R-:W-:-:S05]  /*05e0*/  HFMA2 R9, -RZ, RZ, 0, 0 ;  /* 0x00000000ff097431 */ /* 0x002fca00000001ff */
[----:B------:R-:W-:Y:S04]  /*05f0*/  BSSY.RECONVERGENT B0, `(.L_x_20) ;  /* 0x000001c000007945 */ /* 0x000fe80003800200 */
[----:B------:R-:W-:Y:S05]  /*0600*/  @P0 BRA `(.L_x_21) ;  /* 0x0000000000680947 */ /* 0x000fea0003800000 */
[----:B------:R-:W1:Y:S01]  /*0610*/  S2UR UR5, SR_CgaCtaId ;  /* 0x00000000000579c3 */ /* 0x000e620000008800 */
[----:B------:R-:W-:Y:S01]  /*0620*/  UMOV UR4, 0x400 ;  /* 0x0000040000047882 */ /* 0x000fe20000000000 */
[----:B------:R-:W-:Y:S02]  /*0630*/  IMAD.MOV.U32 R9, RZ, RZ, RZ ;  /* 0x000000ffff097224 */ /* 0x000fe400078e00ff */
[----:B------:R-:W-:-:S04]  /*0640*/  IMAD.MOV.U32 R15, RZ, RZ, R7 ;  /* 0x000000ffff0f7224 */ /* 0x000fc800078e0007 */
[----:B------:R-:W2:Y:S01]  /*0650*/  LDC R16, c[0x0][0x360] ;  /* 0x0000d800ff107b82 */ /* 0x000ea20000000800 */
[----:B-1----:R-:W-:-:S09]  /*0660*/  ULEA UR4, UR5, UR4, 0x18 ;  /* 0x0000000405047291 */ /* 0x002fd2000f8ec0ff */
[----:B0-----:R-:W0:Y:S03]  /*0670*/  LDS R13, [UR4] ;  /* 0x00000004ff0d7984 */ /* 0x001e260008000800 */
.L_x_22:
[----:B-1----:R-:W-:-:S06]  /*0680*/  IMAD.WIDE.U32 R10, R15, 0x4, R2 ;  /* 0x000000040f0a7825 */ /* 0x002fcc00078e0002 */
[----:B------:R-:W0:Y:S01]  /*0690*/  LDG.E.CONSTANT R10, desc[UR6][R10.64] ;  /* 0x000000060a0a7981 */ /* 0x000e22000c1e9900 */
[----:B------:R-:W-:Y:S01]  /*06a0*/  MOV R17, 0x3bbb989d ;  /* 0x3bbb989d00117802 */ /* 0x000fe20000000f00 */
[----:B------:R-:W-:Y:S02]  /*06b0*/  IMAD.MOV.U32 R19, RZ, RZ, 0x437c0000 ;  /* 0x437c0000ff137424 */ /* 0x000fe400078e00ff */
[----:B0-----:R-:W-:Y:S01]  /*06c0*/  FFMA R12, R10, R0, -R13 ;  /* 0x000000000a0c7223 */ /* 0x001fe2000000080d */
[----:B------:R-:W-:Y:S01]  /*06d0*/  IMAD.WIDE.U32 R10, R15, 0x4, R4 ;  /* 0x000000040f0a7825 */ /* 0x000fe200078e0004 */
[----:B--2---:R-:W-:-:S03]  /*06e0*/  IADD3 R15, PT, PT, R16, R15, RZ ;  /* 0x0000000f100f7210 */ /* 0x004fc60007ffe0ff */
[----:B------:R-:W-:Y:S01]  /*06f0*/  FFMA.SAT R14, R12, R17, 0.5 ;  /* 0x3f0000000c0e7423 */ /* 0x000fe20000002011 */
[----:B------:R-:W-:-:S03]  /*0700*/  ISETP.GE.U32.AND P0, PT, R15, UR8, PT ;  /* 0x000000080f007c0c */ /* 0x000fc6000bf06070 */
[----:B------:R-:W-:-:S04]  /*0710*/  FFMA.RM R14, R14, R19, 12582913 ;  /* 0x4b4000010e0e7423 */ /* 0x000fc80000004013 */
[C---:B------:R-:W-:Y:S01]  /*0720*/  FADD R17, R14.reuse, -12583039 ;  /* 0xcb40007f0e117421 */ /* 0x040fe20000000000 */
[----:B------:R-:W-:-:S03]  /*0730*/  IMAD.SHL.U32 R14, R14, 0x800000, RZ ;  /* 0x008000000e0e7824 */ /* 0x000fc600078e00ff */
[----:B------:R-:W-:-:S04]  /*0740*/  FFMA R17, R12, 1.4426950216293334961, -R17 ;  /* 0x3fb8aa3b0c117823 */ /* 0x000fc80000000811 */
[----:B------:R-:W-:-:S06]  /*0750*/  FFMA R17, R12, 1.925963033500011079e-08, R17 ;  /* 0x32a570600c117823 */ /* 0x000fcc0000000011 */
[----:B------:R-:W0:Y:S02]  /*0760*/  MUFU.EX2 R17, R17 ;  /* 0x0000001100117308 */ /* 0x000e240000000800 */
[----:B0-----:R-:W-:-:S04]  /*0770*/  FMUL R14, R14, R17 ;  /* 0x000000110e0e7220 */ /* 0x001fc80000400000 */
[----:B------:R-:W-:Y:S01]  /*0780*/  FADD R9, R14, R9 ;  /* 0x000000090e097221 */ /* 0x000fe20000000000 */
[----:B------:R1:W-:Y:S01]  /*0790*/  STG.E desc[UR6][R10.64], R14 ;  /* 0x0000000e0a007986 */ /* 0x0003e2000c101906 */
[----:B------:R-:W-:Y:S05]  /*07a0*/  @!P0 BRA `(.L_x_22) ;  /* 0xfffffffc00b48947 */ /* 0x000fea000383ffff */
.L_x_21:
[----:B------:R-:W-:Y:S05]  /*07b0*/  BSYNC.RECONVERGENT B0 ;  /* 0x0000000000007941 */ /* 0x000fea0003800200 */
.L_x_20:
[----:B------:R-:W2:Y:S01]  /*07c0*/  SHFL.DOWN PT, R0, R9, 0x10, 0x1f ;  /* 0x0a001f0009007f89 */ /* 0x000ea200000e0000 */
[----:B------:R-:W-:Y:S02]  /*07d0*/  ISETP.NE.AND P0, PT, R6, RZ, PT ;  /* 0x000000ff0600720c */ /* 0x000fe40003f05270 */
[----:B------:R-:W-:-:S11]  /*07e0*/  ISETP.GT.U32.AND P1, PT, R7, 0x1f, PT ;  /* 0x0000001f0700780c */ /* 0x000fd60003f24070 */
[----:B------:R-:W3:Y:S01]  /*07f0*/  @!P0 S2R R12, SR_CgaCtaId ;  /* 0x00000000000c8919 */ /* 0x000ee20000008800 */
[----:B--2---:R-:W-:Y:S01]  /*0800*/  FADD R0, R0, R9 ;  /* 0x0000000900007221 */ /* 0x004fe20000000000 */
[----:B------:R-:W-:-:S04]  /*0810*/  @!P0 MOV R9, 0x400 ;  /* 0x0000040000098802 */ /* 0x000fc80000000f00 */
[----:B------:R-:W2:Y:S01]  /*0820*/  SHFL.DOWN PT, R3, R0, 0x8, 0x1f ;  /* 0x09001f0000037f89 */ /* 0x000ea200000e0000 */
[----:B------:R-:W-:-:S05]  /*0830*/  @!P0 VIADD R9, R9, 0x88 ;  /* 0x0000008809098836 */ /* 0x000fca0000000000 */
[----:B---3--:R-:W-:-:S05]  /*0840*/  @!P0 LEA R9, R12, R9, 0x18 ;  /* 0x000000090c098211 */ /* 0x008fca00078ec0ff */
[----:B------:R-:W-:Y:S02]  /*0850*/  @!P0 IMAD R9, R8, 0x4, R9 ;  /* 0x0000000408098824 */ /* 0x000fe400078e0209 */
[----:B--2---:R-:W-:-:S05]  /*0860*/  FADD R3, R0, R3 ;  /* 0x0000000300037221 */ /* 0x004fca0000000000 */
[----:B------:R-:W2:Y:S02]  /*0870*/  SHFL.DOWN PT, R2, R3, 0x4, 0x1f ;  /* 0x08801f0003027f89 */ /* 0x000ea400000e0000 */
[----:B--2---:R-:W-:-:S05]  /*0880*/  FADD R2, R3, R2 ;  /* 0x0000000203027221 */ /* 0x004fca0000000000 */
[----:B-1----:R-:W1:Y:S02]  /*0890*/  SHFL.DOWN PT, R11, R2, 0x2, 0x1f ;  /* 0x08401f00020b7f89 */ /* 0x002e6400000e0000 */
[----:B-1----:R-:W-:-:S05]  /*08a0*/  FADD R11, R2, R11 ;  /* 0x0000000b020b7221 */ /* 0x002fca0000000000 */
[----:B------:R-:W1:Y:S02]  /*08b0*/  SHFL.DOWN PT, R10, R11, 0x1, 0x1f ;  /* 0x08201f000b0a7f89 */ /* 0x000e6400000e0000 */
[----:B-1----:R-:W-:-:S05]  /*08c0*/  FADD R10, R11, R10 ;  /* 0x0000000a0b0a7221 */ /* 0x002fca0000000000 */
[----:B------:R1:W-:Y:S01]  /*08d0*/  @!P0 STS [R9], R10 ;  /* 0x0000000a09008388 */ /* 0x0003e20000000800 */
[----:B------:R-:W-:Y:S06]  /*08e0*/  BAR.SYNC.DEFER_BLOCKING 0x0 ;  /* 0x0000000000007b1d */ /* 0x000fec0000010000 */
[----:B------:R-:W-:Y:S05]  /*08f0*/  @P1 BRA `(.L_x_23) ;  /* 0x0000000000681947 */ /* 0x000fea0003800000 */
[----:B------:R-:W2:Y:S02]  /*0900*/  LDCU UR4, c[0x0][0x360] ;  /* 0x00006c00ff0477ac */ /* 0x000ea40008000800 */
[----:B--2---:R-:W-:-:S06]  /*0910*/  USHF.R.U32.HI UR4, URZ, 0x5, UR4 ;  /* 0x00000005ff047899 */ /* 0x004fcc0008011604 */
[----:B------:R-:W-:Y:S01]  /*0920*/  ISETP.GE.U32.AND P1, PT, R6, UR4, PT ;  /* 0x0000000406007c0c */ /* 0x000fe2000bf26070 */
[----:B------:R-:W-:-:S12]  /*0930*/  UMOV UR4, 0xffffffff ;  /* 0xffffffff00047882 */ /* 0x000fd80000000000 */
[----:B------:R-:W2:Y:S01]  /*0940*/  @!P1 S2R R3, SR_CgaCtaId ;  /* 0x0000000000039919 */ /* 0x000ea20000008800 */
[----:B------:R-:W-:-:S04]  /*0950*/  @!P1 MOV R0, 0x400 ;  /* 0x0000040000009802 */ /* 0x000fc80000000f00 */
[----:B------:R-:W-:-:S04]  /*0960*/  @!P1 IADD3 R0, PT, PT, R0, 0x88, RZ ;  /* 0x0000008800009810 */ /* 0x000fc80007ffe0ff */
[----:B--2---:R-:W-:Y:S01]  /*0970*/  @!P1 LEA R3, R3, R0, 0x18 ;  /* 0x0000000003039211 */ /* 0x004fe200078ec0ff */
[----:B------:R-:W-:-:S04]  /*0980*/  IMAD.MOV.U32 R0, RZ, RZ, RZ ;  /* 0x000000ffff007224 */ /* 0x000fc800078e00ff */
[----:B------:R-:W-:-:S05]  /*0990*/  @!P1 IMAD R6, R6, 0x4, R3 ;  /* 0x0000000406069824 */ /* 0x000fca00078e0203 */
[----:B------:R2:W3:Y:S01]  /*09a0*/  @!P1 LDS R0, [R6] ;  /* 0x0000000006009984 */ /* 0x0004e20000000800 */
[----:B------:R-:W-:Y:S05]  /*09b0*/  BRA.DIV UR4, `(.L_x_24) ;  /* 0x0000000604407947 */ /* 0x000fea000b800000 */
[----:B---3--:R-:W3:Y:S02]  /*09c0*/  SHFL.DOWN PT, R3, R0, 0x10, 0x1f ;  /* 0x0a001f0000037f89 */ /* 0x008ee400000e0000 */
[----:B---3--:R-:W-:-:S05]  /*09d0*/  FADD R3, R3, R0 ;  /* 0x0000000003037221 */ /* 0x008fca0000000000 */
[----:B------:R-:W3:Y:S02]  /*09e0*/  SHFL.DOWN PT, R2, R3, 0x8, 0x1f ;  /* 0x09001f0003027f89 */ /* 0x000ee400000e0000 */
[----:B---3--:R-:W-:-:S05]  /*09f0*/  FADD R2, R3, R2 ;  /* 0x0000000203027221 */ /* 0x008fca0000000000 */
[----:B-1----:R-:W1:Y:S02]  /*0a00*/  SHFL.DOWN PT, R9, R2, 0x4, 0x1f ;  /* 0x08801f0002097f89 */ /* 0x002e6400000e0000 */
[----:B-1----:R-:W-:-:S05]  /*0a10*/  FADD R9, R2, R9 ;  /* 0x0000000902097221 */ /* 0x002fca0000000000 */
[----:B--2---:R-:W1:Y:S02]  /*0a20*/  SHFL.DOWN PT, R6, R9, 0x2, 0x1f ;  /* 0x08401f0009067f89 */ /* 0x004e6400000e0000 */
[----:B-1----:R-:W-:-:S05]  /*0a30*/  FADD R6, R9, R6 ;  /* 0x0000000609067221 */ /* 0x002fca0000000000 */
[----:B------:R1:W2:Y:S02]  /*0a40*/  SHFL.DOWN PT, R11, R6, 0x1, 0x1f ;  /* 0x08201f00060b7f89 */ /* 0x0002a400000e0000 */
.L_x_38:
[----:B------:R-:W3:Y:S01]  /*0a50*/  @!P0 S2R R3, SR_CgaCtaId ;  /* 0x0000000000038919 */ /* 0x000ee20000008800 */
[----:B------:R-:W-:Y:S01]  /*0a60*/  @!P0 MOV R0, 0x400 ;  /* 0x0000040000008802 */ /* 0x000fe20000000f00 */
[----:B--2---:R-:W-:-:S03]  /*0a70*/  FADD R11, R6, R11 ;  /* 0x0000000b060b7221 */ /* 0x004fc60000000000 */
[----:B---3--:R-:W-:-:S05]  /*0a80*/  @!P0 LEA R0, R3, R0, 0x18 ;  /* 0x0000000003008211 */ /* 0x008fca00078ec0ff */
[----:B------:R2:W-:Y:S02]  /*0a90*/  @!P0 STS [R0+0x4], R11 ;  /* 0x0000040b00008388 */ /* 0x0005e40000000800 */
.L_x_23:
[----:B------:R-:W-:Y:S05]  /*0aa0*/  WARPSYNC.ALL ;  /* 0x0000000000007948 */ /* 0x000fea0003800000 */
[----:B------:R-:W-:Y:S01]  /*0ab0*/  BAR.SYNC.DEFER_BLOCKING 0x0 ;  /* 0x0000000000007b1d */ /* 0x000fe20000010000 */
[----:B------:R-:W-:-:S13]  /*0ac0*/  ISETP.GE.U32.AND P0, PT, R7, UR8, PT ;  /* 0x0000000807007c0c */ /* 0x000fda000bf06070 */
[----:B------:R-:W-:Y:S05]  /*0ad0*/  @P0 EXIT ;  /* 0x000000000000094d */ /* 0x000fea0003800000 */
[----:B------:R-:W3:Y:S01]  /*0ae0*/  S2UR UR5, SR_CgaCtaId ;  /* 0x00000000000579c3 */ /* 0x000ee20000008800 */
[----:B------:R-:W-:Y:S02]  /*0af0*/  UMOV UR4, 0x400 ;  /* 0x0000040000047882 */ /* 0x000fe40000000000 */
[----:B---3--:R-:W-:Y:S01]  /*0b00*/  ULEA UR4, UR5, UR4, 0x18 ;  /* 0x0000000405047291 */ /* 0x008fe2000f8ec0ff */
[----:B------:R-:W3:Y:S08]  /*0b10*/  LDCU UR5, c[0x0][0x398] ;  /* 0x00007300ff0577ac */ /* 0x000ef00008000800 */
[----:B--2---:R-:W2:Y:S02]  /*0b20*/  LDS R0, [UR4+0x4] ;  /* 0x00000404ff007984 */ /* 0x004ea40008000800 */
[----:B------:R-:W4:Y:S01]  /*0b30*/  LDCU UR4, c[0x0][0x360] ;  /* 0x00006c00ff0477ac */ /* 0x000f220008000800 */
[----:B--2---:R-:W-:-:S04]  /*0b40*/  IADD3 R2, PT, PT, R0, 0x1800000, RZ ;  /* 0x0180000000027810 */ /* 0x004fc80007ffe0ff */
[----:B------:R-:W-:-:S04]  /*0b50*/  LOP3.LUT R2, R2, 0x7f800000, RZ, 0xc0, !PT ;  /* 0x7f80000002027812 */ /* 0x000fc800078ec0ff */
[----:B------:R-:W-:-:S13]  /*0b60*/  ISETP.GT.U32.AND P0, PT, R2, 0x1ffffff, PT ;  /* 0x01ffffff0200780c */ /* 0x000fda0003f04070 */
[----:B---34-:R-:W-:Y:S05]  /*0b70*/  @P0 BRA `(.L_x_25) ;  /* 0x0000000000100947 */ /* 0x018fea0003800000 */
[----:B-1----:R-:W-:-:S07]  /*0b80*/  MOV R6, 0xba0 ;  /* 0x00000ba000067802 */ /* 0x002fce0000000f00 */
[----:B0-----:R-:W-:Y:S05]  /*0b90*/  CALL.REL.NOINC `($__internal_0_$__cuda_sm20_rcp_rn_f32_slowpath) ;  /* 0x00000004005c7944 */ /* 0x001fea0003c00000 */
[----:B------:R-:W-:Y:S01]  /*0ba0*/  IMAD.MOV.U32 R6, RZ, RZ, R0 ;  /* 0x000000ffff067224 */ /* 0x000fe200078e0000 */
[----:B------:R-:W-:Y:S06]  /*0bb0*/  BRA `(.L_x_26) ;  /* 0x0000000000107947 */ /* 0x000fec0003800000 */
.L_x_25:
[----:B------:R-:W2:Y:S02]  /*0bc0*/  MUFU.RCP R3, R0 ;  /* 0x0000000000037308 */ /* 0x000ea40000001000 */
[----:B--2---:R-:W-:-:S04]  /*0bd0*/  FFMA R2, R0, R3, -1 ;  /* 0xbf80000000027423 */ /* 0x004fc80000000003 */
[----:B------:R-:W-:-:S04]  /*0be0*/  FADD.FTZ R2, -R2, -RZ ;  /* 0x800000ff02027221 */ /* 0x000fc80000010100 */
[----:B-1----:R-:W-:-:S07]  /*0bf0*/  FFMA R6, R3, R2, R3 ;  /* 0x0000000203067223 */ /* 0x002fce0000000003 */
.L_x_26:
[----:B-1----:R-:W-:-:S05]  /*0c00*/  IMAD.WIDE.U32 R2, R7, 0x4, R4 ;  /* 0x0000000407027825 */ /* 0x002fca00078e0004 */
[----:B------:R-:W2:Y:S01]  /*0c10*/  LDG.E R9, desc[UR6][R2.64] ;  /* 0x0000000602097981 */ /* 0x000ea2000c1e1900 */
[----:B------:R-:W-:-:S05]  /*0c20*/  VIADD R7, R7, UR4 ;  /* 0x0000000407077c36 */ /* 0x000fca0008000000 */
[----:B------:R-:W-:Y:S01]  /*0c30*/  ISETP.GE.U32.AND P0, PT, R7, UR5, PT ;  /* 0x0000000507007c0c */ /* 0x000fe2000bf06070 */
[----:B--2---:R-:W-:-:S05]  /*0c40*/  FMUL R9, R6, R9 ;  /* 0x0000000906097220 */ /* 0x004fca0000400000 */
[----:B------:R1:W-:Y:S07]  /*0c50*/  STG.E desc[UR6][R2.64], R9 ;  /* 0x0000000902007986 */ /* 0x0003ee000c101906 */
[----:B------:R-:W-:Y:S05]  /*0c60*/  @!P0 BRA `(.L_x_26) ;  /* 0xfffffffc00e48947 */ /* 0x000fea000383ffff */
[----:B------:R-:W-:Y:S05]  /*0c70*/  EXIT ;  /* 0x000000000000794d */ /* 0x000fea0003800000 */
.L_x_19:
[----:B-1----:R-:W-:Y:S01]  /*0c80*/  MOV R16, R9 ;  /* 0x0000000900107202 */ /* 0x002fe20000000f00 */
[----:B------:R-:W-:Y:S01]  /*0c90*/  IMAD.MOV.U32 R17, RZ, RZ, 0x10 ;  /* 0x00000010ff117424 */ /* 0x000fe200078e00ff */
[----:B------:R-:W-:Y:S01]  /*0ca0*/  MOV R15, 0xffffffff ;  /* 0xffffffff000f7802 */ /* 0x000fe20000000f00 */
[----:B------:R-:W-:-:S07]  /*0cb0*/  IMAD.MOV.U32 R18, RZ, RZ, 0x1f ;  /* 0x0000001fff127424 */ /* 0x000fce00078e00ff */
[----:B0-----:R-:W-:Y:S05]  /*0cc0*/  WARPSYNC.COLLECTIVE R15, `(.L_x_27) ;  /* 0x000000000f087348 */ /* 0x001fea0003c00000 */
[----:B------:R1:W2:Y:S02]  /*0cd0*/  SHFL.DOWN P1, R14, R16, R17, R18 ;  /* 0x08000011100e7389 */ /* 0x0002a40000020012 */
[----:B012---:R-:W-:Y:S05]  /*0ce0*/  ENDCOLLECTIVE ;  /* 0x000000000000791b */ /* 0x007fea0003800000 */
.L_x_27:
[----:B------:R-:W-:Y:S02]  /*0cf0*/  HFMA2 R17, -RZ, RZ, 0, 4.76837158203125e-07 ;  /* 0x00000008ff117431 */ /* 0x000fe400000001ff */
[----:B------:R-:W-:-:S05]  /*0d00*/  IMAD.MOV.U32 R10, RZ, RZ, R14 ;  /* 0x000000ffff0a7224 */ /* 0x000fca00078e000e */
[----:B------:R-:W-:-:S05]  /*0d10*/  FMNMX R10, R10, R9, !PT ;  /* 0x000000090a0a7209 */ /* 0x000fca0007800000 */
[----:B------:R-:W-:-:S07]  /*0d20*/  IMAD.MOV.U32 R16, RZ, RZ, R10 ;  /* 0x000000ffff107224 */ /* 0x000fce00078e000a */
[----:B------:R-:W-:Y:S05]  /*0d30*/  WARPSYNC.COLLECTIVE R15, `(.L_x_28) ;  /* 0x000000000f087348 */ /* 0x000fea0003c00000 */
[----:B------:R0:W1:Y:S02]  /*0d40*/  SHFL.DOWN P1, R14, R16, R17, R18 ;  /* 0x08000011100e7389 */ /* 0x0000640000020012 */
[----:B01----:R-:W-:Y:S05]  /*0d50*/  ENDCOLLECTIVE ;  /* 0x000000000000791b */ /* 0x003fea0003800000 */
.L_x_28:
[----:B------:R-:W-:Y:S01]  /*0d60*/  MOV R17, 0x4 ;  /* 0x0000000400117802 */ /* 0x000fe20000000f00 */
[----:B------:R-:W-:-:S05]  /*0d70*/  IMAD.MOV.U32 R11, RZ, RZ, R14 ;  /* 0x000000ffff0b7224 */ /* 0x000fca00078e000e */
[----:B------:R-:W-:-:S05]  /*0d80*/  FMNMX R11, R10, R11, !PT ;  /* 0x0000000b0a0b7209 */ /* 0x000fca0007800000 */
[----:B------:R-:W-:-:S07]  /*0d90*/  IMAD.MOV.U32 R16, RZ, RZ, R11 ;  /* 0x000000ffff107224 */ /* 0x000fce00078e000b */
[----:B------:R-:W-:Y:S05]  /*0da0*/  WARPSYNC.COLLECTIVE R15, `(.L_x_29) ;  /* 0x000000000f087348 */ /* 0x000fea0003c00000 */
[----:B------:R0:W1:Y:S02]  /*0db0*/  SHFL.DOWN P1, R14, R16, R17, R18 ;  /* 0x08000011100e7389 */ /* 0x0000640000020012 */
[----:B01----:R-:W-:Y:S05]  /*0dc0*/  ENDCOLLECTIVE ;  /* 0x000000000000791b */ /* 0x003fea0003800000 */
.L_x_29:
[----:B------:R-:W-:Y:S02]  /*0dd0*/  HFMA2 R17, -RZ, RZ, 0, 1.1920928955078125e-07 ;  /* 0x00000002ff117431 */ /* 0x000fe400000001ff */
[----:B------:R-:W-:-:S05]  /*0de0*/  IMAD.MOV.U32 R12, RZ, RZ, R14 ;  /* 0x000000ffff0c7224 */ /* 0x000fca00078e000e */
[----:B------:R-:W-:-:S05]  /*0df0*/  FMNMX R12, R11, R12, !PT ;  /* 0x0000000c0b0c7209 */ /* 0x000fca0007800000 */
[----:B------:R-:W-:-:S07]  /*0e00*/  IMAD.MOV.U32 R16, RZ, RZ, R12 ;  /* 0x000000ffff107224 */ /* 0x000fce00078e000c */
[----:B------:R-:W-:Y:S05]  /*0e10*/  WARPSYNC.COLLECTIVE R15, `(.L_x_30) ;  /* 0x000000000f087348 */ /* 0x000fea0003c00000 */
[----:B------:R0:W1:Y:S02]  /*0e20*/  SHFL.DOWN P1, R14, R16, R17, R18 ;  /* 0x08000011100e7389 */ /* 0x0000640000020012 */
[----:B01----:R-:W-:Y:S05]  /*0e30*/  ENDCOLLECTIVE ;  /* 0x000000000000791b */ /* 0x003fea0003800000 */
.L_x_30:
[----:B------:R-:W-:Y:S01]  /*0e40*/  MOV R17, 0x1 ;  /* 0x0000000100117802 */ /* 0x000fe20000000f00 */
[----:B------:R-:W-:-:S05]  /*0e50*/  IMAD.MOV.U32 R13, RZ, RZ, R14 ;  /* 0x000000ffff0d7224 */ /* 0x000fca00078e000e */
[----:B------:R-:W-:-:S05]  /*0e60*/  FMNMX R13, R12, R13, !PT ;  /* 0x0000000d0c0d7209 */ /* 0x000fca0007800000 */
[----:B------:R-:W-:-:S07]  /*0e70*/  IMAD.MOV.U32 R16, RZ, RZ, R13 ;  /* 0x000000ffff107224 */ /* 0x000fce00078e000d */
[----:B------:R-:W-:Y:S05]  /*0e80*/  WARPSYNC.COLLECTIVE R15, `(.L_x_31) ;  /* 0x000000000f087348 */ /* 0x000fea0003c00000 */
[----:B------:R0:W1:Y:S02]  /*0e90*/  SHFL.DOWN P1, R14, R16, R17, R18 ;  /* 0x08000011100e7389 */ /* 0x0000640000020012 */
[----:B01----:R-:W-:Y:S05]  /*0ea0*/  ENDCOLLECTIVE ;  /* 0x000000000000791b */ /* 0x003fea0003800000 */
.L_x_31:
[----:B------:R-:W-:Y:S05]  /*0eb0*/  BRA `(.L_x_32) ;  /* 0xfffffff400a87947 */ /* 0x000fea000383ffff */
.L_x_24:
[----:B------:R-:W-:Y:S02]  /*0ec0*/  HFMA2 R18, -RZ, RZ, 0, 1.847743988037109375e-06 ;  /* 0x0000001fff127431 */ /* 0x000fe400000001ff */
[----:B---3--:R-:W-:Y:S02]  /*0ed0*/  IMAD.MOV.U32 R16, RZ, RZ, R0 ;  /* 0x000000ffff107224 */ /* 0x008fe400078e0000 */
[----:B------:R-:W-:Y:S02]  /*0ee0*/  IMAD.MOV.U32 R17, RZ, RZ, 0x10 ;  /* 0x00000010ff117424 */ /* 0x000fe400078e00ff */
[----:B------:R-:W-:-:S07]  /*0ef0*/  IMAD.MOV.U32 R15, RZ, RZ, -0x1 ;  /* 0xffffffffff0f7424 */ /* 0x000fce00078e00ff */
[----:B012---:R-:W-:Y:S05]  /*0f00*/  WARPSYNC.COLLECTIVE R15, `(.L_x_33) ;  /* 0x000000000f087348 */ /* 0x007fea0003c00000 */
[----:B------:R3:W4:Y:S02]  /*0f10*/  SHFL.DOWN P1, R14, R16, R17, R18 ;  /* 0x08000011100e7389 */ /* 0x0007240000020012 */
[----:B01234-:R-:W-:Y:S05]  /*0f20*/  ENDCOLLECTIVE ;  /* 0x000000000000791b */ /* 0x01ffea0003800000 */
.L_x_33:
[----:B------:R-:W-:Y:S02]  /*0f30*/  IMAD.MOV.U32 R17, RZ, RZ, 0x8 ;  /* 0x00000008ff117424 */ /* 0x000fe400078e00ff */
[----:B------:R-:W-:-:S04]  /*0f40*/  IMAD.MOV.U32 R3, RZ, RZ, R14 ;  /* 0x000000ffff037224 */ /* 0x000fc800078e000e */
[----:B------:R-:W-:-:S05]  /*0f50*/  FADD R3, R3, R0 ;  /* 0x0000000003037221 */ /* 0x000fca0000000000 */
[----:B------:R-:W-:-:S07]  /*0f60*/  MOV R16, R3 ;  /* 0x0000000300107202 */ /* 0x000fce0000000f00 */
[----:B------:R-:W-:Y:S05]  /*0f70*/  WARPSYNC.COLLECTIVE R15, `(.L_x_34) ;  /* 0x000000000f087348 */ /* 0x000fea0003c00000 */
[----:B------:R0:W1:Y:S02]  /*0f80*/  SHFL.DOWN P1, R14, R16, R17, R18 ;  /* 0x08000011100e7389 */ /* 0x0000640000020012 */
[----:B01----:R-:W-:Y:S05]  /*0f90*/  ENDCOLLECTIVE ;  /* 0x000000000000791b */ /* 0x003fea0003800000 */
.L_x_34:
[----:B------:R-:W-:Y:S02]  /*0fa0*/  IMAD.MOV.U32 R17, RZ, RZ, 0x4 ;  /* 0x00000004ff117424 */ /* 0x000fe400078e00ff */
[----:B------:R-:W-:-:S04]  /*0fb0*/  IMAD.MOV.U32 R2, RZ, RZ, R14 ;  /* 0x000000ffff027224 */ /* 0x000fc800078e000e */
[----:B------:R-:W-:-:S05]  /*0fc0*/  FADD R2, R3, R2 ;  /* 0x0000000203027221 */ /* 0x000fca0000000000 */
[----:B------:R-:W-:-:S07]  /*0fd0*/  MOV R16, R2 ;  /* 0x0000000200107202 */ /* 0x000fce0000000f00 */
[----:B------:R-:W-:Y:S05]  /*0fe0*/  WARPSYNC.COLLECTIVE R15, `(.L_x_35) ;  /* 0x000000000f087348 */ /* 0x000fea0003c00000 */
[----:B------:R0:W1:Y:S02]  /*0ff0*/  SHFL.DOWN P1, R14, R16, R17, R18 ;  /* 0x08000011100e7389 */ /* 0x0000640000020012 */
[----:B01----:R-:W-:Y:S05]  /*1000*/  ENDCOLLECTIVE ;  /* 0x000000000000791b */ /* 0x003fea0003800000 */
.L_x_35:
[----:B------:R-:W-:Y:S02]  /*1010*/  IMAD.MOV.U32 R17, RZ, RZ, 0x2 ;  /* 0x00000002ff117424 */ /* 0x000fe400078e00ff */
[----:B------:R-:W-:-:S04]  /*1020*/  IMAD.MOV.U32 R9, RZ, RZ, R14 ;  /* 0x000000ffff097224 */ /* 0x000fc800078e000e */
[----:B------:R-:W-:-:S05]  /*1030*/  FADD R9, R2, R9 ;  /* 0x0000000902097221 */ /* 0x000fca0000000000 */
[----:B------:R-:W-:-:S07]  /*1040*/  MOV R16, R9 ;  /* 0x0000000900107202 */ /* 0x000fce0000000f00 */
[----:B------:R-:W-:Y:S05]  /*1050*/  WARPSYNC.COLLECTIVE R15, `(.L_x_36) ;  /* 0x000000000f087348 */ /* 0x000fea0003c00000 */
[----:B------:R0:W1:Y:S02]  /*1060*/  SHFL.DOWN P1, R14, R16, R17, R18 ;  /* 0x08000011100e7389 */ /* 0x0000640000020012 */
[----:B01----:R-:W-:Y:S05]  /*1070*/  ENDCOLLECTIVE ;  /* 0x000000000000791b */ /* 0x003fea0003800000 */
.L_x_36:
[----:B------:R-:W-:Y:S02]  /*1080*/  IMAD.MOV.U32 R17, RZ, RZ, 0x1 ;  /* 0x00000001ff117424 */ /* 0x000fe400078e00ff */
[----:B------:R-:W-:-:S04]  /*1090*/  IMAD.MOV.U32 R6, RZ, RZ, R14 ;  /* 0x000000ffff067224 */ /* 0x000fc800078e000e */
[----:B------:R-:W-:-:S05]  /*10a0*/  FADD R6, R9, R6 ;  /* 0x0000000609067221 */ /* 0x000fca0000000000 */
[----:B------:R-:W-:-:S07]  /*10b0*/  MOV R16, R6 ;  /* 0x0000000600107202 */ /* 0x000fce0000000f00 */
[----:B------:R-:W-:Y:S05]  /*10c0*/  WARPSYNC.COLLECTIVE R15, `(.L_x_37) ;  /* 0x000000000f087348 */ /* 0x000fea0003c00000 */
[----:B------:R0:W1:Y:S02]  /*10d0*/  SHFL.DOWN P1, R14, R16, R17, R18 ;  /* 0x08000011100e7389 */ /* 0x0000640000020012 */
[----:B01----:R-:W-:Y:S05]  /*10e0*/  ENDCOLLECTIVE ;  /* 0x000000000000791b */ /* 0x003fea0003800000 */
.L_x_37:
[----:B------:R-:W-:Y:S01]  /*10f0*/  IMAD.MOV.U32 R11, RZ, RZ, R14 ;  /* 0x000000ffff0b7224 */ /* 0x000fe200078e000e */
[----:B------:R-:W-:Y:S06]  /*1100*/  BRA `(.L_x_38) ;  /* 0xfffffff800507947 */ /* 0x000fec000383ffff */
        .weak           $__internal_0_$__cuda_sm20_rcp_rn_f32_slowpath
        .type           $__internal_0_$__cuda_sm20_rcp_rn_f32_slowpath,@function
        .size           $__internal_0_$__cuda_sm20_rcp_rn_f32_slowpath,(.L_x_173 - $__internal_0_$__cuda_sm20_rcp_rn_f32_slowpath)
$__internal_0_$__cuda_sm20_rcp_rn_f32_slowpath:
[----:B------:R-:W-:-:S04]  /*1110*/  SHF.L.U32 R8, R0, 0x1, RZ ;  /* 0x0000000100087819 */ /* 0x000fc800000006ff */
[----:B------:R-:W-:-:S04]  /*1120*/  SHF.R.U32.HI R13, RZ, 0x18, R8 ;  /* 0x00000018ff0d7819 */ /* 0x000fc80000011608 */
[----:B------:R-:W-:-:S13]  /*1130*/  ISETP.NE.U32.AND P0, PT, R13, RZ, PT ;  /* 0x000000ff0d00720c */ /* 0x000fda0003f05070 */
[----:B------:R-:W-:Y:S05]  /*1140*/  @P0 BRA `(.L_x_39) ;  /* 0x00000000002c0947 */ /* 0x000fea0003800000 */
[----:B------:R-:W-:-:S05]  /*1150*/  IMAD.SHL.U32 R8, R0, 0x2, RZ ;  /* 0x0000000200087824 */ /* 0x000fca00078e00ff */
[----:B------:R-:W-:-:S13]  /*1160*/  ISETP.NE.AND P0, PT, R8, RZ, PT ;  /* 0x000000ff0800720c */ /* 0x000fda0003f05270 */
[----:B------:R2:W3:Y:S01]  /*1170*/  @!P0 MUFU.RCP R8, R0 ;  /* 0x0000000000088308 */ /* 0x0004e20000001000 */
[----:B------:R-:W-:Y:S05]  /*1180*/  @!P0 BRA `(.L_x_40) ;  /* 0x0000000000a48947 */ /* 0x000fea0003800000 */
[----:B------:R-:W-:-:S04]  /*1190*/  FFMA R9, R0, 1.84467440737095516160e+19, RZ ;  /* 0x5f80000000097823 */ /* 0x000fc800000000ff */
[----:B--2---:R-:W3:Y:S02]  /*11a0*/  MUFU.RCP R0, R9 ;  /* 0x0000000900007308 */ /* 0x004ee40000001000 */
[----:B---3--:R-:W-:-:S04]  /*11b0*/  FFMA R8, R9, R0, -1 ;  /* 0xbf80000009087423 */ /* 0x008fc80000000000 */
[----:B------:R-:W-:-:S04]  /*11c0*/  FADD.FTZ R11, -R8, -RZ ;  /* 0x800000ff080b7221 */ /* 0x000fc80000010100 */
[----:B------:R-:W-:-:S04]  /*11d0*/  FFMA R0, R0, R11, R0 ;  /* 0x0000000b00007223 */ /* 0x000fc80000000000 */
[----:B------:R-:W-:Y:S01]  /*11e0*/  FFMA R8, R0, 1.84467440737095516160e+19, RZ ;  /* 0x5f80000000087823 */ /* 0x000fe200000000ff */
[----:B------:R-:W-:Y:S06]  /*11f0*/  BRA `(.L_x_40) ;  /* 0x0000000000887947 */ /* 0x000fec0003800000 */
.L_x_39:
[----:B------:R-:W-:-:S05]  /*1200*/  VIADD R15, R13, 0xffffff03 ;  /* 0xffffff030d0f7836 */ /* 0x000fca0000000000 */
[----:B------:R-:W-:-:S13]  /*1210*/  ISETP.GT.U32.AND P0, PT, R15, 0x1, PT ;  /* 0x000000010f00780c */ /* 0x000fda0003f04070 */
[----:B------:R-:W-:Y:S05]  /*1220*/  @P0 BRA `(.L_x_41) ;  /* 0x0000000000780947 */ /* 0x000fea0003800000 */
[----:B------:R-:W-:Y:S01]  /*1230*/  LOP3.LUT R8, R0, 0x7fffff, RZ, 0xc0, !PT ;  /* 0x007fffff00087812 */ /* 0x000fe200078ec0ff */
[----:B------:R-:W-:-:S03]  /*1240*/  HFMA2 R12, -RZ, RZ, 0, 1.78813934326171875e-07 ;  /* 0x00000003ff0c7431 */ /* 0x000fc600000001ff */
[----:B------:R-:W-:-:S04]  /*1250*/  LOP3.LUT R8, R8, 0x3f800000, RZ, 0xfc, !PT ;  /* 0x3f80000008087812 */ /* 0x000fc800078efcff */
[----:B------:R-:W0:Y:S01]  /*1260*/  MUFU.RCP R9, R8 ;  /* 0x0000000800097308 */ /* 0x000e220000001000 */
[----:B------:R-:W-:Y:S01]  /*1270*/  SHF.L.U32 R12, R12, R15, RZ ;  /* 0x0000000f0c0c7219 */ /* 0x000fe200000006ff */
[----:B0-----:R-:W-:-:S04]  /*1280*/  FFMA R10, R8, R9, -1 ;  /* 0xbf800000080a7423 */ /* 0x001fc80000000009 */
[----:B------:R-:W-:-:S04]  /*1290*/  FADD.FTZ R10, -R10, -RZ ;  /* 0x800000ff0a0a7221 */ /* 0x000fc80000010100 */
[CCC-:B------:R-:W-:Y:S01]  /*12a0*/  FFMA.RM R11, R9.reuse, R10.reuse, R9.reuse ;  /* 0x0000000a090b7223 */ /* 0x1c0fe20000004009 */
[----:B------:R-:W-:-:S04]  /*12b0*/  FFMA.RP R10, R9, R10, R9 ;  /* 0x0000000a090a7223 */ /* 0x000fc80000008009 */
[C---:B------:R-:W-:Y:S02]  /*12c0*/  LOP3.LUT R9, R11.reuse, 0x7fffff, RZ, 0xc0, !PT ;  /* 0x007fffff0b097812 */ /* 0x040fe400078ec0ff */
[----:B------:R-:W-:Y:S02]  /*12d0*/  FSETP.NEU.FTZ.AND P0, PT, R11, R10, PT ;  /* 0x0000000a0b00720b */ /* 0x000fe40003f1d000 */
[----:B------:R-:W-:Y:S02]  /*12e0*/  LOP3.LUT R9, R9, 0x800000, RZ, 0xfc, !PT ;  /* 0x0080000009097812 */ /* 0x000fe400078efcff */
[----:B------:R-:W-:Y:S02]  /*12f0*/  SEL R10, RZ, 0xffffffff, !P0 ;  /* 0xffffffffff0a7807 */ /* 0x000fe40004000000 */
[----:B------:R-:W-:-:S03]  /*1300*/  LOP3.LUT R12, R12, R9, RZ, 0xc0, !PT ;  /* 0x000000090c0c7212 */ /* 0x000fc600078ec0ff */
[----:B------:R-:W-:Y:S01]  /*1310*/  IMAD.MOV R10, RZ, RZ, -R10 ;  /* 0x000000ffff0a7224 */ /* 0x000fe200078e0a0a */
[----:B------:R-:W-:-:S04]  /*1320*/  SHF.R.U32.HI R12, RZ, R15, R12 ;  /* 0x0000000fff0c7219 */ /* 0x000fc8000001160c */
[----:B------:R-:W-:Y:S02]  /*1330*/  LOP3.LUT P1, RZ, R10, R15, R9, 0xf8, !PT ;  /* 0x0000000f0aff7212 */ /* 0x000fe4000782f809 */
[C---:B------:R-:W-:Y:S02]  /*1340*/  LOP3.LUT P0, RZ, R12.reuse, 0x1, RZ, 0xc0, !PT ;  /* 0x000000010cff7812 */ /* 0x040fe4000780c0ff */
[----:B------:R-:W-:-:S04]  /*1350*/  LOP3.LUT P2, RZ, R12, 0x2, RZ, 0xc0, !PT ;  /* 0x000000020cff7812 */ /* 0x000fc8000784c0ff */
[----:B------:R-:W-:Y:S02]  /*1360*/  PLOP3.LUT P0, PT, P0, P1, P2, 0xe0, 0x0 ;  /* 0x000000000000781c */ /* 0x000fe40000703c20 */
[----:B------:R-:W-:Y:S02]  /*1370*/  LOP3.LUT P1, RZ, R0, 0x7fffff, RZ, 0xc0, !PT ;  /* 0x007fffff00ff7812 */ /* 0x000fe4000782c0ff */
[----:B------:R-:W-:-:S04]  /*1380*/  SEL R8, RZ, 0x1, !P0 ;  /* 0x00000001ff087807 */ /* 0x000fc80004000000 */
[----:B------:R-:W-:-:S04]  /*1390*/  IADD3 R8, PT, PT, -R8, RZ, RZ ;  /* 0x000000ff08087210 */ /* 0x000fc80007ffe1ff */
[----:B------:R-:W-:Y:S01]  /*13a0*/  ISETP.GE.AND P0, PT, R8, RZ, PT ;  /* 0x000000ff0800720c */ /* 0x000fe20003f06270 */
[----:B------:R-:W-:-:S05]  /*13b0*/  VIADD R8, R13, 0xffffff04 ;  /* 0xffffff040d087836 */ /* 0x000fca0000000000 */
[----:B------:R-:W-:-:S07]  /*13c0*/  SHF.R.U32.HI R9, RZ, R8, R9 ;  /* 0x00000008ff097219 */ /* 0x000fce0000011609 */
[----:B------:R-:W-:-:S05]  /*13d0*/  @!P0 IADD3 R9, PT, PT, R9, 0x1, RZ ;  /* 0x0000000109098810 */ /* 0x000fca0007ffe0ff */
[----:B------:R-:W-:-:S05]  /*13e0*/  @!P1 IMAD.SHL.U32 R9, R9, 0x2, RZ ;  /* 0x0000000209099824 */ /* 0x000fca00078e00ff */
[----:B------:R-:W-:Y:S01]  /*13f0*/  LOP3.LUT R8, R9, 0x80000000, R0, 0xf8, !PT ;  /* 0x8000000009087812 */ /* 0x000fe200078ef800 */
[----:B------:R-:W-:Y:S06]  /*1400*/  BRA `(.L_x_40) ;  /* 0x0000000000047947 */ /* 0x000fec0003800000 */
.L_x_41:
[----:B------:R0:W1:Y:S02]  /*1410*/  MUFU.RCP R8, R0 ;  /* 0x0000000000087308 */ /* 0x0000640000001000 */
.L_x_40:
[----:B0123--:R-:W-:Y:S01]  /*1420*/  MOV R0, R8 ;  /* 0x0000000800007202 */ /* 0x00ffe20000000f00 */
[----:B------:R-:W-:Y:S01]  /*1430*/  IMAD.MOV.U32 R8, RZ, RZ, R6 ;  /* 0x000000ffff087224 */ /* 0x000fe200078e0006 */
[----:B------:R-:W-:-:S04]  /*1440*/  MOV R9, 0x0 ;  /* 0x0000000000097802 */ /* 0x000fc80000000f00 */
[----:B------:R-:W-:Y:S05]  /*1450*/  RET.REL.NODEC R8 `(lux_softmax_temperature_f32_kernel) ;  /* 0xffffffe808e87950 */ /* 0x000fea0003c3ffff */
.L_x_42:
        /* <DEDUP_REMOVED lines=10> */
.L_x_173:


//--------------------- .text.lux_log_softmax_f32_kernel --------------------------
	.section	.text.lux_log_softmax_f32_kernel,"ax",@progbits
	.align	128
        .global         lux_log_softmax_f32_kernel
        .type           lux_log_softmax_f32_kernel,@function
        .size           lux_log_softmax_f32_kernel,(.L_x_180 - lux_log_softmax_f32_kernel)
        .other          lux_log_softmax_f32_kernel,@"STO_CUDA_ENTRY STV_DEFAULT"
lux_log_softmax_f32_kernel:
.text.lux_log_softmax_f32_kernel:
        /* <DEDUP_REMOVED lines=9> */
[----:B------:R-:W-:-:S05]  /*0090*/  IMAD.MOV.U32 R8, RZ, RZ, -0x800000 ;  /* 0xff800000ff087424 */ /* 0x000fca00078e00ff */
[----:B------:R-:W3:Y:S01]  /*00a0*/  LDC.64 R2, c[0x0][0x388] ;  /* 0x0000e200ff027b82 */ /* 0x000ee20000000a00 */
[----:B-1----:R-:W-:Y:S01]  /*00b0*/  IMAD R4, R0, UR4, RZ ;  /* 0x0000000400047c24 */ /* 0x002fe2000f8e02ff */
[----:B0-----:R-:W-:-:S03]  /*00c0*/  ISETP.GE.U32.AND P0, PT, R5, R0, PT ;  /* 0x000000000500720c */ /* 0x001fc60003f06070 */
[----:B---3--:R-:W-:-:S10]  /*00d0*/  IMAD.WIDE.U32 R2, R4, 0x4, R2 ;  /* 0x0000000404027825 */ /* 0x008fd400078e0002 */
[----:B--2---:R-:W-:Y:S05]  /*00e0*/  @P0 BRA `(.L_x_44) ;  /* 0x0000000000240947 */ /* 0x004fea0003800000 */
[----:B------:R-:W0:Y:S01]  /*00f0*/  LDC R10, c[0x0][0x360] ;  /* 0x0000d800ff0a7b82 */ /* 0x000e220000000800 */
[----:B------:R-:W-:Y:S01]  /*0100*/  IMAD.MOV.U32 R8, RZ, RZ, -0x800000 ;  /* 0xff800000ff087424 */ /* 0x000fe200078e00ff */
[----:B------:R-:W-:-:S07]  /*0110*/  MOV R9, R5 ;  /* 0x0000000500097202 */ /* 0x000fce0000000f00 */
.L_x_45:
[----:B------:R-:W-:-:S06]  /*0120*/  IMAD.WIDE.U32 R6, R9, 0x4, R2 ;  /* 0x0000000409067825 */ /* 0x000fcc00078e0002 */
[----:B------:R-:W2:Y:S01]  /*0130*/  LDG.E.CONSTANT R7, desc[UR6][R6.64] ;  /* 0x0000000606077981 */ /* 0x000ea2000c1e9900 */
[----:B0-----:R-:W-:-:S05]  /*0140*/  IMAD.IADD R9, R10, 0x1, R9 ;  /* 0x000000010a097824 */ /* 0x001fca00078e0209 */
[----:B------:R-:W-:Y:S02]  /*0150*/  ISETP.GE.U32.AND P0, PT, R9, R0, PT ;  /* 0x000000000900720c */ /* 0x000fe40003f06070 */
[----:B--2---:R-:W-:-:S11]  /*0160*/  FMNMX R8, R7, R8, !PT ;  /* 0x0000000807087209 */ /* 0x004fd60007800000 */
[----:B------:R-:W-:Y:S05]  /*0170*/  @!P0 BRA `(.L_x_45) ;  /* 0xfffffffc00e88947 */ /* 0x000fea000383ffff */
.L_x_44:
[----:B------:R-:W-:Y:S05]  /*0180*/  BSYNC.RECONVERGENT B0 ;  /* 0x0000000000007941 */ /* 0x000fea0003800200 */
.L_x_43:
[----:B------:R-:W0:Y:S02]  /*0190*/  SHFL.DOWN PT, R7, R8, 0x10, 0x1f ;  /* 0x0a001f0008077f89 */ /* 0x000e2400000e0000 */
[----:B0-----:R-:W-:-:S05]  /*01a0*/  FMNMX R7, R7, R8, !PT ;  /* 0x0000000807077209 */ /* 0x001fca0007800000 */
[----:B------:R-:W0:Y:S02]  /*01b0*/  SHFL.DOWN PT, R6, R7, 0x8, 0x1f ;  /* 0x09001f0007067f89 */ /* 0x000e2400000e0000 */
[----:B0-----:R-:W-:Y:S02]  /*01c0*/  FMNMX R9, R7, R6, !PT ;  /* 0x0000000607097209 */ /* 0x001fe40007800000 */
[----:B------:R-:W-:-:S03]  /*01d0*/  SHF.R.U32.HI R7, RZ, 0x5, R5 ;  /* 0x00000005ff077819 */ /* 0x000fc60000011605 */
[----:B------:R-:W0:Y:S02]  /*01e0*/  SHFL.DOWN PT, R6, R9, 0x4, 0x1f ;  /* 0x08801f0009067f89 */ /* 0x000e2400000e0000 */
[----:B0-----:R-:W-:Y:S02]  /*01f0*/  FMNMX R10, R9, R6, !PT ;  /* 0x00000006090a7209 */ /* 0x001fe40007800000 */
[----:B------:R-:W-:-:S03]  /*0200*/  LOP3.LUT P0, R6, R5, 0x1f, RZ, 0xc0, !PT ;  /* 0x0000001f05067812 */ /* 0x000fc6000780c0ff */
[----:B------:R-:W0:Y:S10]  /*0210*/  SHFL.DOWN PT, R11, R10, 0x2, 0x1f ;  /* 0x08401f000a0b7f89 */ /* 0x000e3400000e0000 */
[----:B------:R-:W1:Y:S01]  /*0220*/  @!P0 S2R R13, SR_CgaCtaId ;  /* 0x00000000000d8919 */ /* 0x000e620000008800 */
[----:B------:R-:W-:-:S05]  /*0230*/  @!P0 MOV R8, 0x400 ;  /* 0x0000040000088802 */ /* 0x000fca0000000f00 */
[----:B------:R-:W-:Y:S01]  /*0240*/  @!P0 VIADD R8, R8, 0x8 ;  /* 0x0000000808088836 */ /* 0x000fe20000000000 */
[----:B0-----:R-:W-:-:S05]  /*0250*/  FMNMX R11, R10, R11, !PT ;  /* 0x0000000b0a0b7209 */ /* 0x001fca0007800000 */
[----:B------:R-:W0:Y:S01]  /*0260*/  SHFL.DOWN PT, R12, R11, 0x1, 0x1f ;  /* 0x08201f000b0c7f89 */ /* 0x000e2200000e0000 */
[----:B-1----:R-:W-:-:S04]  /*0270*/  @!P0 LEA R8, R13, R8, 0x18 ;  /* 0x000000080d088211 */ /* 0x002fc800078ec0ff */
[----:B------:R-:W-:Y:S02]  /*0280*/  @!P0 LEA R8, R7, R8, 0x2 ;  /* 0x0000000807088211 */ /* 0x000fe400078e10ff */
[----:B0-----:R-:W-:-:S05]  /*0290*/  FMNMX R9, R11, R12, !PT ;  /* 0x0000000c0b097209 */ /* 0x001fca0007800000 */
[----:B------:R0:W-:Y:S01]  /*02a0*/  @!P0 STS [R8], R9 ;  /* 0x0000000908008388 */ /* 0x0001e20000000800 */
[----:B------:R-:W-:Y:S01]  /*02b0*/  BAR.SYNC.DEFER_BLOCKING 0x0 ;  /* 0x0000000000007b1d */ /* 0x000fe20000010000 */
[----:B------:R-:W-:-:S13]  /*02c0*/  ISETP.GT.U32.AND P0, PT, R5, 0x1f, PT ;  /* 0x0000001f0500780c */ /* 0x000fda0003f04070 */
[----:B0-----:R-:W-:Y:S05]  /*02d0*/  @P0 BRA `(.L_x_46) ;  /* 0x00000000006c0947 */ /* 0x001fea0003800000 */
[----:B------:R-:W0:Y:S01]  /*02e0*/  LDCU UR4, c[0x0][0x360] ;  /* 0x00006c00ff0477ac */ /* 0x000e220008000800 */
[----:B------:R-:W-:Y:S01]  /*02f0*/  ISETP.NE.AND P1, PT, R6, RZ, PT ;  /* 0x000000ff0600720c */ /* 0x000fe20003f25270 */
[----:B0-----:R-:W-:-:S06]  /*0300*/  USHF.R.U32.HI UR4, URZ, 0x5, UR4 ;  /* 0x00000005ff047899 */ /* 0x001fcc0008011604 */
[----:B------:R-:W-:Y:S01]  /*0310*/  ISETP.GE.U32.AND P0, PT, R6, UR4, PT ;  /* 0x0000000406007c0c */ /* 0x000fe2000bf06070 */
[----:B------:R-:W-:-:S12]  /*0320*/  UMOV UR4, 0xffffffff ;  /* 0xffffffff00047882 */ /* 0x000fd80000000000 */
[----:B------:R-:W0:Y:S01]  /*0330*/  @!P0 S2R R9, SR_CgaCtaId ;  /* 0x0000000000098919 */ /* 0x000e220000008800 */
[----:B------:R-:W-:-:S05]  /*0340*/  @!P0 MOV R8, 0x400 ;  /* 0x0000040000088802 */ /* 0x000fca0000000f00 */
[----:B------:R-:W-:-:S05]  /*0350*/  @!P0 VIADD R8, R8, 0x8 ;  /* 0x0000000808088836 */ /* 0x000fca0000000000 */
[----:B0-----:R-:W-:Y:S01]  /*0360*/  @!P0 LEA R9, R9, R8, 0x18 ;  /* 0x0000000809098211 */ /* 0x001fe200078ec0ff */
[----:B------:R-:W-:-:S03]  /*0370*/  IMAD.MOV.U32 R8, RZ, RZ, -0x800000 ;  /* 0xff800000ff087424 */ /* 0x000fc600078e00ff */
[----:B------:R-:W-:-:S05]  /*0380*/  @!P0 LEA R9, R6, R9, 0x2 ;  /* 0x0000000906098211 */ /* 0x000fca00078e10ff */
[----:B------:R0:W1:Y:S01]  /*0390*/  @!P0 LDS R8, [R9] ;  /* 0x0000000009088984 */ /* 0x0000620000000800 */
[----:B------:R-:W-:Y:S05]  /*03a0*/  BRA.DIV UR4, `(.L_x_47) ;  /* 0x0000000a04087947 */ /* 0x000fea000b800000 */
        /* <DEDUP_REMOVED lines=9> */
.L_x_59:
[----:B------:R-:W2:Y:S01]  /*0440*/  @!P1 S2R R9, SR_CgaCtaId ;  /* 0x0000000000099919 */ /* 0x000ea20000008800 */
[----:B------:R-:W-:Y:S02]  /*0450*/  @!P1 MOV R8, 0x400 ;  /* 0x0000040000089802 */ /* 0x000fe40000000f00 */
[----:B-1----:R-:W-:Y:S02]  /*0460*/  FMNMX R13, R12, R13, !PT ;  /* 0x0000000d0c0d7209 */ /* 0x002fe40007800000 */
[----:B--2---:R-:W-:-:S05]  /*0470*/  @!P1 LEA R8, R9, R8, 0x18 ;  /* 0x0000000809089211 */ /* 0x004fca00078ec0ff */
[----:B------:R1:W-:Y:S02]  /*0480*/  @!P1 STS [R8], R13 ;  /* 0x0000000d08009388 */ /* 0x0003e40000000800 */
.L_x_46:
[----:B------:R-:W-:Y:S05]  /*0490*/  WARPSYNC.ALL ;  /* 0x0000000000007948 */ /* 0x000fea0003800000 */
[----:B------:R-:W-:Y:S01]  /*04a0*/  ISETP.GE.U32.AND P0, PT, R5, R0, PT ;  /* 0x000000000500720c */ /* 0x000fe20003f06070 */
[----:B------:R-:W2:Y:S01]  /*04b0*/  S2R R9, SR_CgaCtaId ;  /* 0x0000000000097919 */ /* 0x000ea20000008800 */
[----:B------:R-:W-:Y:S01]  /*04c0*/  MOV R10, 0x400 ;  /* 0x00000400000a7802 */ /* 0x000fe20000000f00 */
[----:B------:R-:W-:Y:S01]  /*04d0*/  BSSY.RECONVERGENT B0, `(.L_x_48) ;  /* 0x0000019000007945 */ /* 0x000fe20003800200 */
[----:B------:R-:W-:Y:S01]  /*04e0*/  IMAD.MOV.U32 R14, RZ, RZ, RZ ;  /* 0x000000ffff0e7224 */ /* 0x000fe200078e00ff */
[----:B------:R-:W-:Y:S01]  /*04f0*/  BAR.SYNC.DEFER_BLOCKING 0x0 ;  /* 0x0000000000007b1d */ /* 0x000fe20000010000 */
[----:B--2---:R-:W-:-:S05]  /*0500*/  LEA R11, R9, R10, 0x18 ;  /* 0x0000000a090b7211 */ /* 0x004fca00078ec0ff */
[----:B-1----:R1:W2:Y:S02]  /*0510*/  LDS R8, [R11] ;  /* 0x000000000b087984 */ /* 0x0022a40000000800 */
[----:B------:R-:W-:Y:S05]  /*0520*/  @P0 BRA `(.L_x_49) ;  /* 0x00000000004c0947 */ /* 0x000fea0003800000 */
[----:B------:R-:W3:Y:S01]  /*0530*/  LDC R18, c[0x0][0x360] ;  /* 0x0000d800ff127b82 */ /* 0x000ee20000000800 */
[----:B------:R-:W-:Y:S01]  /*0540*/  IMAD.MOV.U32 R14, RZ, RZ, RZ ;  /* 0x000000ffff0e7224 */ /* 0x000fe200078e00ff */
[----:B------:R-:W-:-:S07]  /*0550*/  MOV R15, R5 ;  /* 0x00000005000f7202 */ /* 0x000fce0000000f00 */
.L_x_50:
[----:B0-----:R-:W-:-:S06]  /*0560*/  IMAD.WIDE.U32 R12, R15, 0x4, R2 ;  /* 0x000000040f0c7825 */ /* 0x001fcc00078e0002 */
[----:B------:R-:W2:Y:S01]  /*0570*/  LDG.E.CONSTANT R13, desc[UR6][R12.64] ;  /* 0x000000060c0d7981 */ /* 0x000ea2000c1e9900 */
[----:B------:R-:W-:Y:S01]  /*0580*/  IMAD.MOV.U32 R17, RZ, RZ, 0x3bbb989d ;  /* 0x3bbb989dff117424 */ /* 0x000fe200078e00ff */
[----:B---3--:R-:W-:Y:S01]  /*0590*/  IADD3 R15, PT, PT, R18, R15, RZ ;  /* 0x0000000f120f7210 */ /* 0x008fe20007ffe0ff */
[----:B------:R-:W-:-:S03]  /*05a0*/  IMAD.MOV.U32 R20, RZ, RZ, 0x437c0000 ;  /* 0x437c0000ff147424 */ /* 0x000fc600078e00ff */
[----:B------:R-:W-:Y:S01]  /*05b0*/  ISETP.GE.U32.AND P0, PT, R15, R0, PT ;  /* 0x000000000f00720c */ /* 0x000fe20003f06070 */
[----:B--2---:R-:W-:-:S04]  /*05c0*/  FADD R16, -R8, R13 ;  /* 0x0000000d08107221 */ /* 0x004fc80000000100 */
[----:B------:R-:W-:-:S04]  /*05d0*/  FFMA.SAT R17, R16, R17, 0.5 ;  /* 0x3f00000010117423 */ /* 0x000fc80000002011 */
[----:B------:R-:W-:-:S04]  /*05e0*/  FFMA.RM R17, R17, R20, 12582913 ;  /* 0x4b40000111117423 */ /* 0x000fc80000004014 */
[C---:B------:R-:W-:Y:S01]  /*05f0*/  FADD R19, R17.reuse, -12583039 ;  /* 0xcb40007f11137421 */ /* 0x040fe20000000000 */
[----:B------:R-:W-:-:S03]  /*0600*/  IMAD.SHL.U32 R17, R17, 0x800000, RZ ;  /* 0x0080000011117824 */ /* 0x000fc600078e00ff */
[----:B------:R-:W-:-:S04]  /*0610*/  FFMA R19, R16, 1.4426950216293334961, -R19 ;  /* 0x3fb8aa3b10137823 */ /* 0x000fc80000000813 */
[----:B------:R-:W-:-:S06]  /*0620*/  FFMA R19, R16, 1.925963033500011079e-08, R19 ;  /* 0x32a5706010137823 */ /* 0x000fcc0000000013 */
[----:B------:R-:W0:Y:S02]  /*0630*/  MUFU.EX2 R19, R19 ;  /* 0x0000001300137308 */ /* 0x000e240000000800 */
[----:B0-----:R-:W-:Y:S01]  /*0640*/  FFMA R14, R17, R19, R14 ;  /* 0x00000013110e7223 */ /* 0x001fe2000000000e */
[----:B------:R-:W-:Y:S06]  /*0650*/  @!P0 BRA `(.L_x_50) ;  /* 0xfffffffc00c08947 */ /* 0x000fec000383ffff */
.L_x_49:
[----:B------:R-:W-:Y:S05]  /*0660*/  BSYNC.RECONVERGENT B0 ;  /* 0x0000000000007941 */ /* 0x000fea0003800200 */
.L_x_48:
[----:B------:R-:W3:Y:S01]  /*0670*/  SHFL.DOWN PT, R13, R14, 0x10, 0x1f ;  /* 0x0a001f000e0d7f89 */ /* 0x000ee200000e0000 */
[----:B------:R-:W-:Y:S02]  /*0680*/  ISETP.NE.AND P1, PT, R6, RZ, PT ;  /* 0x000000ff0600720c */ /* 0x000fe40003f25270 */
[----:B------:R-:W-:-:S11]  /*0690*/  ISETP.GT.U32.AND P0, PT, R5, 0x1f, PT ;  /* 0x0000001f0500780c */ /* 0x000fd60003f04070 */
[----:B------:R-:W-:-:S04]  /*06a0*/  @!P1 IADD3 R18, PT, PT, R10, 0x88, RZ ;  /* 0x000000880a129810 */ /* 0x000fc80007ffe0ff */
[----:B------:R-:W-:-:S05]  /*06b0*/  @!P1 LEA R18, R9, R18, 0x18 ;  /* 0x0000001209129211 */ /* 0x000fca00078ec0ff */
[----:B------:R-:W-:Y:S02]  /*06c0*/  @!P1 IMAD R18, R7, 0x4, R18 ;  /* 0x0000000407129824 */ /* 0x000fe400078e0212 */
[----:B---3--:R-:W-:-:S05]  /*06d0*/  FADD R13, R13, R14 ;  /* 0x0000000e0d0d7221 */ /* 0x008fca0000000000 */
[----:B0-----:R-:W0:Y:S02]  /*06e0*/  SHFL.DOWN PT, R12, R13, 0x8, 0x1f ;  /* 0x09001f000d0c7f89 */ /* 0x001e2400000e0000 */
        /* <DEDUP_REMOVED lines=8> */
[----:B------:R-:W-:Y:S06]  /*0770*/  BAR.SYNC.DEFER_BLOCKING 0x0 ;  /* 0x0000000000007b1d */ /* 0x000fec0000010000 */
[----:B------:R-:W-:Y:S05]  /*0780*/  @P0 BRA `(.L_x_51) ;  /* 0x0000000000c00947 */ /* 0x000fea0003800000 */
[----:B------:R-:W3:Y:S01]  /*0790*/  LDCU UR4, c[0x0][0x360] ;  /* 0x00006c00ff0477ac */ /* 0x000ee20008000800 */
[----:B------:R-:W-:Y:S01]  /*07a0*/  IMAD.MOV.U32 R7, RZ, RZ, RZ ;  /* 0x000000ffff077224 */ /* 0x000fe200078e00ff */
[----:B---3--:R-:W-:-:S06]  /*07b0*/  USHF.R.U32.HI UR4, URZ, 0x5, UR4 ;  /* 0x00000005ff047899 */ /* 0x008fcc0008011604 */
[----:B------:R-:W-:Y:S01]  /*07c0*/  ISETP.GE.U32.AND P0, PT, R6, UR4, PT ;  /* 0x0000000406007c0c */ /* 0x000fe2000bf06070 */
[----:B------:R-:W-:-:S12]  /*07d0*/  UMOV UR4, 0xffffffff ;  /* 0xffffffff00047882 */ /* 0x000fd80000000000 */
[----:B------:R-:W-:-:S04]  /*07e0*/  @!P0 IADD3 R10, PT, PT, R10, 0x88, RZ ;  /* 0x000000880a0a8810 */ /* 0x000fc80007ffe0ff */
[----:B------:R-:W-:-:S04]  /*07f0*/  @!P0 LEA R9, R9, R10, 0x18 ;  /* 0x0000000a09098211 */ /* 0x000fc800078ec0ff */
[----:B------:R-:W-:-:S05]  /*0800*/  @!P0 LEA R6, R6, R9, 0x2 ;  /* 0x0000000906068211 */ /* 0x000fca00078e10ff */
[----:B------:R3:W4:Y:S01]  /*0810*/  @!P0 LDS R7, [R6] ;  /* 0x0000000006078984 */ /* 0x0007220000000800 */
[----:B------:R-:W-:Y:S05]  /*0820*/  BRA.DIV UR4, `(.L_x_52) ;  /* 0x00000006047c7947 */ /* 0x000fea000b800000 */
[----:B---34-:R-:W3:Y:S02]  /*0830*/  SHFL.DOWN PT, R6, R7, 0x10, 0x1f ;  /* 0x0a001f0007067f89 */ /* 0x018ee400000e0000 */
[----:B---3--:R-:W-:-:S05]  /*0840*/  FADD R6, R6, R7 ;  /* 0x0000000706067221 */ /* 0x008fca0000000000 */
[----:B------:R-:W3:Y:S02]  /*0850*/  SHFL.DOWN PT, R9, R6, 0x8, 0x1f ;  /* 0x09001f0006097f89 */ /* 0x000ee400000e0000 */
[----:B---3--:R-:W-:-:S05]  /*0860*/  FADD R9, R6, R9 ;  /* 0x0000000906097221 */ /* 0x008fca0000000000 */
[----:B------:R-:W3:Y:S02]  /*0870*/  SHFL.DOWN PT, R10, R9, 0x4, 0x1f ;  /* 0x08801f00090a7f89 */ /* 0x000ee400000e0000 */
[----:B---3--:R-:W-:-:S05]  /*0880*/  FADD R10, R9, R10 ;  /* 0x0000000a090a7221 */ /* 0x008fca0000000000 */
[----:B------:R-:W3:Y:S02]  /*0890*/  SHFL.DOWN PT, R13, R10, 0x2, 0x1f ;  /* 0x08401f000a0d7f89 */ /* 0x000ee400000e0000 */
[----:B---3--:R-:W-:-:S05]  /*08a0*/  FADD R13, R10, R13 ;  /* 0x0000000d0a0d7221 */ /* 0x008fca0000000000 */
[----:B------:R3:W4:Y:S02]  /*08b0*/  SHFL.DOWN PT, R12, R13, 0x1, 0x1f ;  /* 0x08201f000d0c7f89 */ /* 0x00072400000e0000 */
.L_x_65:
[----:B----4-:R-:W-:Y:S01]  /*08c0*/  FADD R6, R13, R12 ;  /* 0x0000000c0d067221 */ /* 0x010fe20000000000 */
[----:B------:R-:W-:Y:S06]  /*08d0*/  @P1 BRA `(.L_x_51) ;  /* 0x00000000006c1947 */ /* 0x000fec0003800000 */
[----:B------:R-:W-:Y:S01]  /*08e0*/  FSETP.GEU.AND P0, PT, R6, 1.175494350822287508e-38, PT ;  /* 0x008000000600780b */ /* 0x000fe20003f0e000 */
[----:B---3--:R-:W-:-:S12]  /*08f0*/  IMAD.MOV.U32 R13, RZ, RZ, 0x3e055027 ;  /* 0x3e055027ff0d7424 */ /* 0x008fd800078e00ff */
[----:B------:R-:W-:-:S04]  /*0900*/  @!P0 FMUL R6, R6, 8388608 ;  /* 0x4b00000006068820 */ /* 0x000fc80000400000 */
[----:B------:R-:W-:-:S05]  /*0910*/  VIADD R7, R6, 0xc0d55555 ;  /* 0xc0d5555506077836 */ /* 0x000fca0000000000 */
[----:B------:R-:W-:-:S04]  /*0920*/  LOP3.LUT R9, R7, 0xff800000, RZ, 0xc0, !PT ;  /* 0xff80000007097812 */ /* 0x000fc800078ec0ff */
[-C--:B------:R-:W-:Y:S02]  /*0930*/  IADD3 R7, PT, PT, R6, -R9.reuse, RZ ;  /* 0x8000000906077210 */ /* 0x080fe40007ffe0ff */
[----:B------:R-:W-:Y:S02]  /*0940*/  I2FP.F32.S32 R10, R9 ;  /* 0x00000009000a7245 */ /* 0x000fe40000201400 */
[----:B------:R-:W-:Y:S01]  /*0950*/  MOV R9, 0x7f800000 ;  /* 0x7f80000000097802 */ /* 0x000fe20000000f00 */
[----:B------:R-:W-:-:S04]  /*0960*/  FADD R12, R7, -1 ;  /* 0xbf800000070c7421 */ /* 0x000fc80000000000 */
[----:B------:R-:W-:-:S04]  /*0970*/  FFMA R7, R12, -R13, 0.14084610342979431152 ;  /* 0x3e1039f60c077423 */ /* 0x000fc8000000080d */
[----:B------:R-:W-:-:S04]  /*0980*/  FFMA R7, R12, R7, -0.12148627638816833496 ;  /* 0xbdf8cdcc0c077423 */ /* 0x000fc80000000007 */
[----:B------:R-:W-:-:S04]  /*0990*/  FFMA R7, R12, R7, 0.13980610668659210205 ;  /* 0x3e0f29550c077423 */ /* 0x000fc80000000007 */
[----:B------:R-:W-:-:S04]  /*09a0*/  FFMA R7, R12, R7, -0.16684235632419586182 ;  /* 0xbe2ad8b90c077423 */ /* 0x000fc80000000007 */
[----:B------:R-:W-:-:S04]  /*09b0*/  FFMA R7, R12, R7, 0.20012299716472625732 ;  /* 0x3e4ced0b0c077423 */ /* 0x000fc80000000007 */
[----:B------:R-:W-:-:S04]  /*09c0*/  FFMA R7, R12, R7, -0.24999669194221496582 ;  /* 0xbe7fff220c077423 */ /* 0x000fc80000000007 */
[----:B------:R-:W-:-:S04]  /*09d0*/  FFMA R7, R12, R7, 0.33333182334899902344 ;  /* 0x3eaaaa780c077423 */ /* 0x000fc80000000007 */
[----:B------:R-:W-:Y:S01]  /*09e0*/  FFMA R13, R12, R7, -0.5 ;  /* 0xbf0000000c0d7423 */ /* 0x000fe20000000007 */
[----:B------:R-:W-:Y:S02]  /*09f0*/  FSEL R7, RZ, -23, P0 ;  /* 0xc1b80000ff077808 */ /* 0x000fe40000000000 */
[----:B------:R-:W-:Y:S01]  /*0a00*/  ISETP.GT.U32.AND P0, PT, R6, 0x7f7fffff, PT ;  /* 0x7f7fffff0600780c */ /* 0x000fe20003f04070 */
[----:B------:R-:W-:Y:S02]  /*0a10*/  FMUL R13, R12, R13 ;  /* 0x0000000d0c0d7220 */ /* 0x000fe40000400000 */
[----:B------:R-:W-:Y:S02]  /*0a20*/  FFMA R7, R10, 1.1920928955078125e-07, R7 ;  /* 0x340000000a077823 */ /* 0x000fe40000000007 */
[----:B------:R-:W-:-:S04]  /*0a30*/  FFMA R12, R12, R13, R12 ;  /* 0x0000000d0c0c7223 */ /* 0x000fc8000000000c */
[----:B------:R-:W-:-:S04]  /*0a40*/  FFMA R7, R7, 0.69314718246459960938, R12 ;  /* 0x3f31721807077823 */ /* 0x000fc8000000000c */
[C---:B------:R-:W-:Y:S01]  /*0a50*/  @P0 FFMA R7, R6.reuse, R9, +INF ;  /* 0x7f80000006070423 */ /* 0x040fe20000000009 */
[----:B------:R-:W-:-:S04]  /*0a60*/  FSETP.NEU.AND P0, PT, R6, RZ, PT ;  /* 0x000000ff0600720b */ /* 0x000fc80003f0d000 */
[----:B------:R-:W-:-:S05]  /*0a70*/  FSEL R6, R7, -INF , P0 ;  /* 0xff80000007067808 */ /* 0x000fca0000000000 */
[----:B------:R4:W-:Y:S04]  /*0a80*/  STS [R11+0x4], R6 ;  /* 0x000004060b007388 */ /* 0x0009e80000000800 */
.L_x_51:
[----:B------:R-:W-:Y:S05]  /*0a90*/  WARPSYNC.ALL ;  /* 0x0000000000007948 */ /* 0x000fea0003800000 */
[----:B------:R-:W-:Y:S01]  /*0aa0*/  BAR.SYNC.DEFER_BLOCKING 0x0 ;  /* 0x0000000000007b1d */ /* 0x000fe20000010000 */
[----:B------:R-:W-:-:S13]  /*0ab0*/  ISETP.GE.U32.AND P0, PT, R5, R0, PT ;  /* 0x000000000500720c */ /* 0x000fda0003f06070 */
[----:B------:R-:W-:Y:S05]  /*0ac0*/  @P0 EXIT ;  /* 0x000000000000094d */ /* 0x000fea0003800000 */
[----:B------:R0:W0:Y:S01]  /*0ad0*/  LDS R9, [R11+0x4] ;  /* 0x000004000b097984 */ /* 0x0000220000000800 */
[----:B------:R-:W0:Y:S01]  /*0ae0*/  LDCU UR4, c[0x0][0x360] ;  /* 0x00006c00ff0477ac */ /* 0x000e220008000800 */
[----:B------:R-:W0:Y:S02]  /*0af0*/  LDCU.64 UR8, c[0x0][0x380] ;  /* 0x00007000ff0877ac */ /* 0x000e240008000a00 */
.L_x_53:
[----:B----4-:R-:W-:-:S06]  /*0b00*/  IMAD.WIDE.U32 R6, R5, 0x4, R2 ;  /* 0x0000000405067825 */ /* 0x010fcc00078e0002 */
[----:B------:R-:W2:Y:S01]  /*0b10*/  LDG.E.CONSTANT R7, desc[UR6][R6.64] ;  /* 0x0000000606077981 */ /* 0x000ea2000c1e9900 */
[----:B01----:R-:W-:Y:S02]  /*0b20*/  IADD3 R11, P0, PT, R4, R5, RZ ;  /* 0x00000005040b7210 */ /* 0x003fe40007f1e0ff */
[----:B------:R-:W-:-:S03]  /*0b30*/  IADD3 R5, PT, PT, R5, UR4, RZ ;  /* 0x0000000405057c10 */ /* 0x000fc6000fffe0ff */
[----:B------:R-:W-:Y:S01]  /*0b40*/  IMAD.X R14, RZ, RZ, RZ, P0 ;  /* 0x000000ffff0e7224 */ /* 0x000fe200000e06ff */
[----:B------:R-:W-:-:S04]  /*0b50*/  LEA R10, P0, R11, UR8, 0x2 ;  /* 0x000000080b0a7c11 */ /* 0x000fc8000f8010ff */
[----:B------:R-:W-:Y:S02]  /*0b60*/  LEA.HI.X R11, R11, UR9, R14, 0x2, P0 ;  /* 0x000000090b0b7c11 */ /* 0x000fe400080f140e */
[----:B------:R-:W-:Y:S01]  /*0b70*/  ISETP.GE.U32.AND P0, PT, R5, R0, PT ;  /* 0x000000000500720c */ /* 0x000fe20003f06070 */
[----:B--2---:R-:W-:-:S04]  /*0b80*/  FADD R12, -R8, R7 ;  /* 0x00000007080c7221 */ /* 0x004fc80000000100 */
[----:B---3--:R-:W-:-:S05]  /*0b90*/  FADD R13, -R9, R12 ;  /* 0x0000000c090d7221 */ /* 0x008fca0000000100 */
[----:B------:R0:W-:Y:S03]  /*0ba0*/  STG.E desc[UR6][R10.64], R13 ;  /* 0x0000000d0a007986 */ /* 0x0001e6000c101906 */
[----:B------:R-:W-:Y:S05]  /*0bb0*/  @!P0 BRA `(.L_x_53) ;  /* 0xfffffffc00d08947 */ /* 0x000fea000383ffff */
[----:B------:R-:W-:Y:S05]  /*0bc0*/  EXIT ;  /* 0x000000000000794d */ /* 0x000fea0003800000 */
.L_x_47:
[----:B------:R-:W-:Y:S02]  /*0bd0*/  HFMA2 R16, -RZ, RZ, 0, 9.5367431640625e-07 ;  /* 0x00000010ff107431 */ /* 0x000fe400000001ff */
[----:B-1----:R-:W-:Y:S01]  /*0be0*/  IMAD.MOV.U32 R17, RZ, RZ, R8 ;  /* 0x000000ffff117224 */ /* 0x002fe200078e0008 */
[----:B------:R-:W-:Y:S01]  /*0bf0*/  MOV R14, 0xffffffff ;  /* 0xffffffff000e7802 */ /* 0x000fe20000000f00 */
[----:B------:R-:W-:-:S07]  /*0c00*/  IMAD.MOV.U32 R19, RZ, RZ, 0x1f ;  /* 0x0000001fff137424 */ /* 0x000fce00078e00ff */
[----:B0-----:R-:W-:Y:S05]  /*0c10*/  WARPSYNC.COLLECTIVE R14, `(.L_x_54) ;  /* 0x000000000e087348 */ /* 0x001fea0003c00000 */
[----:B------:R1:W2:Y:S02]  /*0c20*/  SHFL.DOWN P0, R15, R17, R16, R19 ;  /* 0x08000010110f7389 */ /* 0x0002a40000000013 */
[----:B012---:R-:W-:Y:S05]  /*0c30*/  ENDCOLLECTIVE ;  /* 0x000000000000791b */ /* 0x007fea0003800000 */
.L_x_54:
[----:B------:R-:W-:Y:S02]  /*0c40*/  IMAD.MOV.U32 R16, RZ, RZ, 0x8 ;  /* 0x00000008ff107424 */ /* 0x000fe400078e00ff */
[----:B------:R-:W-:-:S05]  /*0c50*/  IMAD.MOV.U32 R9, RZ, RZ, R15 ;  /* 0x000000ffff097224 */ /* 0x000fca00078e000f */
[----:B------:R-:W-:-:S04]  /*0c60*/  FMNMX R9, R9, R8, !PT ;  /* 0x0000000809097209 */ /* 0x000fc80007800000 */
[----:B------:R-:W-:-:S07]  /*0c70*/  MOV R17, R9 ;  /* 0x0000000900117202 */ /* 0x000fce0000000f00 */
[----:B------:R-:W-:Y:S05]  /*0c80*/  WARPSYNC.COLLECTIVE R14, `(.L_x_55) ;  /* 0x000000000e087348 */ /* 0x000fea0003c00000 */
[----:B------:R0:W1:Y:S02]  /*0c90*/  SHFL.DOWN P0, R15, R17, R16, R19 ;  /* 0x08000010110f7389 */ /* 0x0000640000000013 */
[----:B01----:R-:W-:Y:S05]  /*0ca0*/  ENDCOLLECTIVE ;  /* 0x000000000000791b */ /* 0x003fea0003800000 */
.L_x_55:
[----:B------:R-:W-:Y:S01]  /*0cb0*/  HFMA2 R16, -RZ, RZ, 0, 2.384185791015625e-07 ;  /* 0x00000004ff107431 */ /* 0x000fe200000001ff */
[----:B------:R-:W-:-:S04]  /*0cc0*/  MOV R10, R15 ;  /* 0x0000000f000a7202 */ /* 0x000fc80000000f00 */
[----:B------:R-:W-:-:S05]  /*0cd0*/  FMNMX R10, R9, R10, !PT ;  /* 0x0000000a090a7209 */ /* 0x000fca0007800000 */
[----:B------:R-:W-:-:S07]  /*0ce0*/  IMAD.MOV.U32 R17, RZ, RZ, R10 ;  /* 0x000000ffff117224 */ /* 0x000fce00078e000a */
[----:B------:R-:W-:Y:S05]  /*0cf0*/  WARPSYNC.COLLECTIVE R14, `(.L_x_56) ;  /* 0x000000000e087348 */ /* 0x000fea0003c00000 */
[----:B------:R0:W1:Y:S02]  /*0d00*/  SHFL.DOWN P0, R15, R17, R16, R19 ;  /* 0x08000010110f7389 */ /* 0x0000640000000013 */
[----:B01----:R-:W-:Y:S05]  /*0d10*/  ENDCOLLECTIVE ;  /* 0x000000000000791b */ /* 0x003fea0003800000 */
.L_x_56:
[----:B------:R-:W-:Y:S02]  /*0d20*/  IMAD.MOV.U32 R16, RZ, RZ, 0x2 ;  /* 0x00000002ff107424 */ /* 0x000fe400078e00ff */
[----:B------:R-:W-:-:S05]  /*0d30*/  IMAD.MOV.U32 R11, RZ, RZ, R15 ;  /* 0x000000ffff0b7224 */ /* 0x000fca00078e000f */
[----:B------:R-:W-:-:S04]  /*0d40*/  FMNMX R11, R10, R11, !PT ;  /* 0x0000000b0a0b7209 */ /* 0x000fc80007800000 */
[----:B------:R-:W-:-:S07]  /*0d50*/  MOV R17, R11 ;  /* 0x0000000b00117202 */ /* 0x000fce0000000f00 */
[----:B------:R-:W-:Y:S05]  /*0d60*/  WARPSYNC.COLLECTIVE R14, `(.L_x_57) ;  /* 0x000000000e087348 */ /* 0x000fea0003c00000 */
[----:B------:R0:W1:Y:S02]  /*0d70*/  SHFL.DOWN P0, R15, R17, R16, R19 ;  /* 0x08000010110f7389 */ /* 0x0000640000000013 */
[----:B01----:R-:W-:Y:S05]  /*0d80*/  ENDCOLLECTIVE ;  /* 0x000000000000791b */ /* 0x003fea0003800000 */
.L_x_57:
[----:B------:R-:W-:Y:S01]  /*0d90*/  HFMA2 R16, -RZ, RZ, 0, 5.9604644775390625e-08 ;  /* 0x00000001ff107431 */ /* 0x000fe200000001ff */
[----:B------:R-:W-:-:S04]  /*0da0*/  MOV R12, R15 ;  /* 0x0000000f000c7202 */ /* 0x000fc80000000f00 */
[----:B------:R-:W-:-:S05]  /*0db0*/  FMNMX R12, R11, R12, !PT ;  /* 0x0000000c0b0c7209 */ /* 0x000fca0007800000 */
[----:B------:R-:W-:-:S07]  /*0dc0*/  IMAD.MOV.U32 R17, RZ, RZ, R12 ;  /* 0x000000ffff117224 */ /* 0x000fce00078e000c */
[----:B------:R-:W-:Y:S05]  /*0dd0*/  WARPSYNC.COLLECTIVE R14, `(.L_x_58) ;  /* 0x000000000e087348 */ /* 0x000fea0003c00000 */
[----:B------:R0:W1:Y:S02]  /*0de0*/  SHFL.DOWN P0, R15, R17, R16, R19 ;  /* 0x08000010110f7389 */ /* 0x0000640000000013 */
[----:B01----:R-:W-:Y:S05]  /*0df0*/  ENDCOLLECTIVE ;  /* 0x000000000000791b */ /* 0x003fea0003800000 */
.L_x_58:
[----:B------:R-:W-:Y:S01]  /*0e00*/  IMAD.MOV.U32 R13, RZ, RZ, R15 ;  /* 0x000000ffff0d7224 */ /* 0x000fe200078e000f */
[----:B------:R-:W-:Y:S06]  /*0e10*/  BRA `(.L_x_59) ;  /* 0xfffffff400887947 */ /* 0x000fec000383ffff */
.L_x_52:
[----:B------:R-:W-:Y:S01]  /*0e20*/  HFMA2 R19, -RZ, RZ, 0, 1.847743988037109375e-06 ;  /* 0x0000001fff137431 */ /* 0x000fe200000001ff */
[----:B0---4-:R-:W-:Y:S01]  /*0e30*/  MOV R17, R7 ;  /* 0x0000000700117202 */ /* 0x011fe20000000f00 */
[----:B------:R-:W-:Y:S02]  /*0e40*/  IMAD.MOV.U32 R16, RZ, RZ, 0x10 ;  /* 0x00000010ff107424 */ /* 0x000fe400078e00ff */
[----:B------:R-:W-:-:S07]  /*0e50*/  IMAD.MOV.U32 R14, RZ, RZ, -0x1 ;  /* 0xffffffffff0e7424 */ /* 0x000fce00078e00ff */
[----:B-123--:R-:W-:Y:S05]  /*0e60*/  WARPSYNC.COLLECTIVE R14, `(.L_x_60) ;  /* 0x000000000e087348 */ /* 0x00efea0003c00000 */
[----:B------:R0:W4:Y:S02]  /*0e70*/  SHFL.DOWN P0, R15, R17, R16, R19 ;  /* 0x08000010110f7389 */ /* 0x0001240000000013 */
[----:B01234-:R-:W-:Y:S05]  /*0e80*/  ENDCOLLECTIVE ;  /* 0x000000000000791b */ /* 0x01ffea0003800000 */
.L_x_60:
[----:B------:R-:W-:Y:S01]  /*0e90*/  HFMA2 R16, -RZ, RZ, 0, 4.76837158203125e-07 ;  /* 0x00000008ff107431 */ /* 0x000fe200000001ff */
[----:B------:R-:W-:-:S05]  /*0ea0*/  MOV R6, R15 ;  /* 0x0000000f00067202 */ /* 0x000fca0000000f00 */
[----:B------:R-:W-:-:S04]  /*0eb0*/  FADD R6, R6, R7 ;  /* 0x0000000706067221 */ /* 0x000fc80000000000 */
[----:B------:R-:W-:-:S07]  /*0ec0*/  IMAD.MOV.U32 R17, RZ, RZ, R6 ;  /* 0x000000ffff117224 */ /* 0x000fce00078e0006 */
[----:B------:R-:W-:Y:S05]  /*0ed0*/  WARPSYNC.COLLECTIVE R14, `(.L_x_61) ;  /* 0x000000000e087348 */ /* 0x000fea0003c00000 */
[----:B------:R0:W1:Y:S02]  /*0ee0*/  SHFL.DOWN P0, R15, R17, R16, R19 ;  /* 0x08000010110f7389 */ /* 0x0000640000000013 */
[----:B01----:R-:W-:Y:S05]  /*0ef0*/  ENDCOLLECTIVE ;  /* 0x000000000000791b */ /* 0x003fea0003800000 */
.L_x_61:
[----:B------:R-:W-:Y:S02]  /*0f00*/  IMAD.MOV.U32 R16, RZ, RZ, 0x4 ;  /* 0x00000004ff107424 */ /* 0x000fe400078e00ff */
[----:B------:R-:W-:-:S04]  /*0f10*/  IMAD.MOV.U32 R9, RZ, RZ, R15 ;  /* 0x000000ffff097224 */ /* 0x000fc800078e000f */
[----:B------:R-:W-:-:S05]  /*0f20*/  FADD R9, R6, R9 ;  /* 0x0000000906097221 */ /* 0x000fca0000000000 */
[----:B------:R-:W-:-:S07]  /*0f30*/  MOV R17, R9 ;  /* 0x0000000900117202 */ /* 0x000fce0000000f00 */
[----:B------:R-:W-:Y:S05]  /*0f40*/  WARPSYNC.COLLECTIVE R14, `(.L_x_62) ;  /* 0x000000000e087348 */ /* 0x000fea0003c00000 */
[----:B------:R0:W1:Y:S02]  /*0f50*/  SHFL.DOWN P0, R15, R17, R16, R19 ;  /* 0x08000010110f7389 */ /* 0x0000640000000013 */
[----:B01----:R-:W-:Y:S05]  /*0f60*/  ENDCOLLECTIVE ;  /* 0x000000000000791b */ /* 0x003fea0003800000 */
.L_x_62:
[----:B------:R-:W-:Y:S01]  /*0f70*/  HFMA2 R16, -RZ, RZ, 0, 1.1920928955078125e-07 ;  /* 0x00000002ff107431 */ /* 0x000fe200000001ff */
[----:B------:R-:W-:-:S05]  /*0f80*/  MOV R10, R15 ;  /* 0x0000000f000a7202 */ /* 0x000fca0000000f00 */
[----:B------:R-:W-:-:S04]  /*0f90*/  FADD R10, R9, R10 ;  /* 0x0000000a090a7221 */ /* 0x000fc80000000000 */
[----:B------:R-:W-:-:S07]  /*0fa0*/  IMAD.MOV.U32 R17, RZ, RZ, R10 ;  /* 0x000000ffff117224 */ /* 0x000fce00078e000a */
[----:B------:R-:W-:Y:S05]  /*0fb0*/  WARPSYNC.COLLECTIVE R14, `(.L_x_63) ;  /* 0x000000000e087348 */ /* 0x000fea0003c00000 */
[----:B------:R0:W1:Y:S02]  /*0fc0*/  SHFL.DOWN P0, R15, R17, R16, R19 ;  /* 0x08000010110f7389 */ /* 0x0000640000000013 */
[----:B01----:R-:W-:Y:S05]  /*0fd0*/  ENDCOLLECTIVE ;  /* 0x000000000000791b */ /* 0x003fea0003800000 */
.L_x_63:
[----:B------:R-:W-:Y:S02]  /*0fe0*/  IMAD.MOV.U32 R16, RZ, RZ, 0x1 ;  /* 0x00000001ff107424 */ /* 0x000fe400078e00ff */
[----:B------:R-:W-:-:S04]  /*0ff0*/  IMAD.MOV.U32 R13, RZ, RZ, R15 ;  /* 0x000000ffff0d7224 */ /* 0x000fc800078e000f */
[----:B------:R-:W-:-:S05]  /*1000*/  FADD R13, R10, R13 ;  /* 0x0000000d0a0d7221 */ /* 0x000fca0000000000 */
[----:B------:R-:W-:-:S07]  /*1010*/  MOV R17, R13 ;  /* 0x0000000d00117202 */ /* 0x000fce0000000f00 */
[----:B------:R-:W-:Y:S05]  /*1020*/  WARPSYNC.COLLECTIVE R14, `(.L_x_64) ;  /* 0x000000000e087348 */ /* 0x000fea0003c00000 */
[----:B------:R0:W1:Y:S02]  /*1030*/  SHFL.DOWN P0, R15, R17, R16, R19 ;  /* 0x08000010110f7389 */ /* 0x0000640000000013 */
[----:B01----:R-:W-:Y:S05]  /*1040*/  ENDCOLLECTIVE ;  /* 0x000000000000791b */ /* 0x003fea0003800000 */
.L_x_64:
[----:B------:R-:W-:Y:S01]  /*1050*/  MOV R12, R15 ;  /* 0x0000000f000c7202 */ /* 0x000fe20000000f00 */
[----:B------:R-:W-:Y:S06]  /*1060*/  BRA `(.L_x_65) ;  /* 0xfffffff800147947 */ /* 0x000fec000383ffff */
.L_x_66:
        /* <DEDUP_REMOVED lines=9> */
.L_x_180:


//--------------------- .text.lux_softmax_inplace_f32_kernel --------------------------
	.section	.text.lux_softmax_inplace_f32_kernel,"ax",@progbits
	.align	128
        .global         lux_softmax_inplace_f32_kernel
        .type           lux_softmax_inplace_f32_kernel,@function
        .size           lux_softmax_inplace_f32_kernel,(.L_x_174 - lux_softmax_inplace_f32_kernel)
        .other          lux_softmax_inplace_f32_kernel,@"STO_CUDA_ENTRY STV_DEFAULT"
lux_softmax_inplace_f32_kernel:
.text.lux_softmax_inplace_f32_kernel:
        /* <DEDUP_REMOVED lines=18> */
.L_x_69:
[----:B------:R-:W-:-:S06]  /*0120*/  IMAD.WIDE.U32 R6, R9, 0x4, R2 ;  /* 0x0000000409067825 */ /* 0x000fcc00078e0002 */
[----:B------:R-:W2:Y:S01]  /*0130*/  LDG.E R7, desc[UR6][R6.64] ;  /* 0x0000000606077981 */ /* 0x000ea2000c1e1900 */
[----:B0-----:R-:W-:-:S05]  /*0140*/  IMAD.IADD R9, R4, 0x1, R9 ;  /* 0x0000000104097824 */ /* 0x001fca00078e0209 */
[----:B------:R-:W-:Y:S02]  /*0150*/  ISETP.GE.U32.AND P0, PT, R9, R0, PT ;  /* 0x000000000900720c */ /* 0x000fe40003f06070 */
[----:B--2---:R-:W-:-:S11]  /*0160*/  FMNMX R8, R7, R8, !PT ;  /* 0x0000000807087209 */ /* 0x004fd60007800000 */
[----:B------:R-:W-:Y:S05]  /*0170*/  @!P0 BRA `(.L_x_69) ;  /* 0xfffffffc00e88947 */ /* 0x000fea000383ffff */
.L_x_68:
[----:B------:R-:W-:Y:S05]  /*0180*/  BSYNC.RECONVERGENT B0 ;  /* 0x0000000000007941 */ /* 0x000fea0003800200 */
.L_x_67:
[----:B------:R-:W0:Y:S02]  /*0190*/  SHFL.DOWN PT, R7, R8, 0x10, 0x1f ;  /* 0x0a001f0008077f89 */ /* 0x000e2400000e0000 */
[----:B0-----:R-:W-:-:S05]  /*01a0*/  FMNMX R9, R7, R8, !PT ;  /* 0x0000000807097209 */ /* 0x001fca0007800000 */
[----:B------:R-:W0:Y:S02]  /*01b0*/  SHFL.DOWN PT, R4, R9, 0x8, 0x1f ;  /* 0x09001f0009047f89 */ /* 0x000e2400000e0000 */
[----:B0-----:R-:W-:Y:S02]  /*01c0*/  FMNMX R10, R9, R4, !PT ;  /* 0x00000004090a7209 */ /* 0x001fe40007800000 */
[----:B------:R-:W0:Y:S03]  /*01d0*/  S2R R4, SR_CgaCtaId ;  /* 0x0000000000047919 */ /* 0x000e260000008800 */
[----:B------:R-:W1:Y:S02]  /*01e0*/  SHFL.DOWN PT, R7, R10, 0x4, 0x1f ;  /* 0x08801f000a077f89 */ /* 0x000e6400000e0000 */
[----:B-1----:R-:W-:Y:S02]  /*01f0*/  FMNMX R11, R10, R7, !PT ;  /* 0x000000070a0b7209 */ /* 0x002fe40007800000 */
[----:B------:R-:W-:-:S03]  /*0200*/  MOV R7, 0x400 ;  /* 0x0000040000077802 */ /* 0x000fc60000000f00 */
[----:B------:R-:W1:Y:S02]  /*0210*/  SHFL.DOWN PT, R6, R11, 0x2, 0x1f ;  /* 0x08401f000b067f89 */ /* 0x000e6400000e0000 */
[----:B------:R-:W-:-:S05]  /*0220*/  VIADD R15, R7, 0x8 ;  /* 0x00000008070f7836 */ /* 0x000fca0000000000 */
[----:B0-----:R-:W-:-:S04]  /*0230*/  LEA R15, R4, R15, 0x18 ;  /* 0x0000000f040f7211 */ /* 0x001fc800078ec0ff */
[----:B------:R-:W-:Y:S02]  /*0240*/  LEA.HI R8, R5, R15, RZ, 0x1d ;  /* 0x0000000f05087211 */ /* 0x000fe400078fe8ff */
[----:B-1----:R-:W-:Y:S02]  /*0250*/  FMNMX R12, R11, R6, !PT ;  /* 0x000000060b0c7209 */ /* 0x002fe40007800000 */
[----:B------:R-:W-:-:S03]  /*0260*/  LOP3.LUT P0, R6, R5, 0x1f, RZ, 0xc0, !PT ;  /* 0x0000001f05067812 */ /* 0x000fc6000780c0ff */
[----:B------:R-:W0:Y:S01]  /*0270*/  SHFL.DOWN PT, R13, R12, 0x1, 0x1f ;  /* 0x08201f000c0d7f89 */ /* 0x000e2200000e0000 */
[----:B------:R-:W-:Y:S02]  /*0280*/  LEA R9, R6, R15, 0x2 ;  /* 0x0000000f06097211 */ /* 0x000fe400078e10ff */
[----:B0-----:R-:W-:-:S07]  /*0290*/  FMNMX R13, R12, R13, !PT ;  /* 0x0000000d0c0d7209 */ /* 0x001fce0007800000 */
[----:B------:R0:W-:Y:S01]  /*02a0*/  @!P0 STS [R8], R13 ;  /* 0x0000000d08008388 */ /* 0x0001e20000000800 */
[----:B------:R-:W-:Y:S01]  /*02b0*/  BAR.SYNC.DEFER_BLOCKING 0x0 ;  /* 0x0000000000007b1d */ /* 0x000fe20000010000 */
[----:B------:R-:W-:-:S13]  /*02c0*/  ISETP.GT.U32.AND P0, PT, R5, 0x1f, PT ;  /* 0x0000001f0500780c */ /* 0x000fda0003f04070 */
[----:B0-----:R-:W-:Y:S05]  /*02d0*/  @P0 BRA `(.L_x_70) ;  /* 0x0000000000500947 */ /* 0x001fea0003800000 */
[----:B------:R-:W0:Y:S01]  /*02e0*/  LDCU UR4, c[0x0][0x360] ;  /* 0x00006c00ff0477ac */ /* 0x000e220008000800 */
[----:B------:R-:W-:Y:S01]  /*02f0*/  IMAD.MOV.U32 R10, RZ, RZ, -0x800000 ;  /* 0xff800000ff0a7424 */ /* 0x000fe200078e00ff */
[----:B0-----:R-:W-:-:S06]  /*0300*/  USHF.R.U32.HI UR4, URZ, 0x5, UR4 ;  /* 0x00000005ff047899 */ /* 0x001fcc0008011604 */
[----:B------:R-:W-:Y:S01]  /*0310*/  ISETP.GE.U32.AND P0, PT, R6, UR4, PT ;  /* 0x0000000406007c0c */ /* 0x000fe2000bf06070 */
[----:B------:R-:W-:-:S12]  /*0320*/  UMOV UR4, 0xffffffff ;  /* 0xffffffff00047882 */ /* 0x000fd80000000000 */
[----:B------:R0:W1:Y:S01]  /*0330*/  @!P0 LDS R10, [R9] ;  /* 0x00000000090a8984 */ /* 0x0000620000000800 */
[----:B------:R-:W-:Y:S01]  /*0340*/  ISETP.NE.AND P0, PT, R6, RZ, PT ;  /* 0x000000ff0600720c */ /* 0x000fe20003f05270 */
[----:B------:R-:W-:-:S12]  /*0350*/  BRA.DIV UR4, `(.L_x_71) ;  /* 0x0000000604a07947 */ /* 0x000fd8000b800000 */
[----:B-1----:R-:W1:Y:S02]  /*0360*/  SHFL.DOWN PT, R11, R10, 0x10, 0x1f ;  /* 0x0a001f000a0b7f89 */ /* 0x002e6400000e0000 */
[----:B-1----:R-:W-:-:S05]  /*0370*/  FMNMX R11, R11, R10, !PT ;  /* 0x0000000a0b0b7209 */ /* 0x002fca0007800000 */
[----:B------:R-:W1:Y:S02]  /*0380*/  SHFL.DOWN PT, R12, R11, 0x8, 0x1f ;  /* 0x09001f000b0c7f89 */ /* 0x000e6400000e0000 */
[----:B-1----:R-:W-:-:S05]  /*0390*/  FMNMX R12, R11, R12, !PT ;  /* 0x0000000c0b0c7209 */ /* 0x002fca0007800000 */
[----:B------:R-:W1:Y:S02]  /*03a0*/  SHFL.DOWN PT, R13, R12, 0x4, 0x1f ;  /* 0x08801f000c0d7f89 */ /* 0x000e6400000e0000 */
[----:B-1----:R-:W-:-:S05]  /*03b0*/  FMNMX R13, R12, R13, !PT ;  /* 0x0000000d0c0d7209 */ /* 0x002fca0007800000 */
[----:B------:R-:W1:Y:S02]  /*03c0*/  SHFL.DOWN PT, R14, R13, 0x2, 0x1f ;  /* 0x08401f000d0e7f89 */ /* 0x000e6400000e0000 */
[----:B-1----:R-:W-:-:S05]  /*03d0*/  FMNMX R14, R13, R14, !PT ;  /* 0x0000000e0d0e7209 */ /* 0x002fca0007800000 */
[----:B------:R1:W2:Y:S02]  /*03e0*/  SHFL.DOWN PT, R15, R14, 0x1, 0x1f ;  /* 0x08201f000e0f7f89 */ /* 0x0002a400000e0000 */
.L_x_84:
[----:B--2---:R-:W-:Y:S02]  /*03f0*/  FMNMX R15, R14, R15, !PT ;  /* 0x0000000f0e0f7209 */ /* 0x004fe40007800000 */
[----:B------:R-:W-:-:S05]  /*0400*/  @!P0 LEA R10, R4, R7, 0x18 ;  /* 0x00000007040a8211 */ /* 0x000fca00078ec0ff */
[----:B------:R2:W-:Y:S02]  /*0410*/  @!P0 STS [R10], R15 ;  /* 0x0000000f0a008388 */ /* 0x0005e40000000800 */
.L_x_70:
[----:B------:R-:W-:Y:S01]  /*0420*/  ISETP.GE.U32.AND P0, PT, R5, R0, PT ;  /* 0x000000000500720c */ /* 0x000fe20003f06070 */
[----:B------:R-:W-:Y:S05]  /*0430*/  WARPSYNC.ALL ;  /* 0x0000000000007948 */ /* 0x000fea0003800000 */
[----:B------:R-:W-:Y:S01]  /*0440*/  BAR.SYNC.DEFER_BLOCKING 0x0 ;  /* 0x0000000000007b1d */ /* 0x000fe20000010000 */
[----:B------:R-:W-:-:S05]  /*0450*/  IMAD.MOV.U32 R12, RZ, RZ, RZ ;  /* 0x000000ffff0c7224 */ /* 0x000fca00078e00ff */
[----:B------:R-:W-:Y:S04]  /*0460*/  BSSY.RECONVERGENT B0, `(.L_x_72) ;  /* 0x0000019000007945 */ /* 0x000fe80003800200 */
[----:B------:R-:W-:Y:S05]  /*0470*/  @P0 BRA `(.L_x_73) ;  /* 0x00000000005c0947 */ /* 0x000fea0003800000 */
[----:B------:R-:W-:Y:S01]  /*0480*/  LEA R13, R4, R7, 0x18 ;  /* 0x00000007040d7211 */ /* 0x000fe200078ec0ff */
[----:B------:R-:W3:Y:S01]  /*0490*/  LDC R18, c[0x0][0x360] ;  /* 0x0000d800ff127b82 */ /* 0x000ee20000000800 */
[----:B------:R-:W-:Y:S02]  /*04a0*/  HFMA2 R12, -RZ, RZ, 0, 0 ;  /* 0x00000000ff0c7431 */ /* 0x000fe400000001ff */
[----:B--2---:R-:W-:Y:S02]  /*04b0*/  IMAD.MOV.U32 R15, RZ, RZ, R5 ;  /* 0x000000ffff0f7224 */ /* 0x004fe400078e0005 */
[----:B------:R-:W2:Y:S05]  /*04c0*/  LDS R13, [R13] ;  /* 0x000000000d0d7984 */ /* 0x000eaa0000000800 */
.L_x_74:
[----:B----4-:R-:W-:-:S05]  /*04d0*/  IMAD.WIDE.U32 R10, R15, 0x4, R2 ;  /* 0x000000040f0a7825 */ /* 0x010fca00078e0002 */
[----:B-1----:R-:W2:Y:S01]  /*04e0*/  LDG.E R14, desc[UR6][R10.64] ;  /* 0x000000060a0e7981 */ /* 0x002ea2000c1e1900 */
[----:B------:R-:W-:Y:S01]  /*04f0*/  IMAD.MOV.U32 R17, RZ, RZ, 0x3bbb989d ;  /* 0x3bbb989dff117424 */ /* 0x000fe200078e00ff */
[----:B------:R-:W-:Y:S01]  /*0500*/  MOV R19, 0x437c0000 ;  /* 0x437c000000137802 */ /* 0x000fe20000000f00 */
[----:B---3--:R-:W-:-:S05]  /*0510*/  IMAD.IADD R15, R18, 0x1, R15 ;  /* 0x00000001120f7824 */ /* 0x008fca00078e020f */
        /* <DEDUP_REMOVED lines=8> */
[----:B------:R-:W1:Y:S02]  /*05a0*/  MUFU.EX2 R17, R17 ;  /* 0x0000001100117308 */ /* 0x000e640000000800 */
[----:B-1----:R-:W-:-:S04]  /*05b0*/  FMUL R19, R16, R17 ;  /* 0x0000001110137220 */ /* 0x002fc80000400000 */
[----:B------:R-:W-:Y:S01]  /*05c0*/  FADD R12, R19, R12 ;  /* 0x0000000c130c7221 */ /* 0x000fe20000000000 */
[----:B------:R4:W-:Y:S01]  /*05d0*/  STG.E desc[UR6][R10.64], R19 ;  /* 0x000000130a007986 */ /* 0x0009e2000c101906 */
[----:B------:R-:W-:Y:S05]  /*05e0*/  @!P0 BRA `(.L_x_74) ;  /* 0xfffffffc00b88947 */ /* 0x000fea000383ffff */
.L_x_73:
[----:B------:R-:W-:Y:S05]  /*05f0*/  BSYNC.RECONVERGENT B0 ;  /* 0x0000000000007941 */ /* 0x000fea0003800200 */
.L_x_72:
[----:B----4-:R-:W3:Y:S01]  /*0600*/  SHFL.DOWN PT, R11, R12, 0x10, 0x1f ;  /* 0x0a001f000c0b7f89 */ /* 0x010ee200000e0000 */
[----:B------:R-:W-:Y:S02]  /*0610*/  ISETP.NE.AND P0, PT, R6, RZ, PT ;  /* 0x000000ff0600720c */ /* 0x000fe40003f05270 */
[----:B------:R-:W-:Y:S01]  /*0620*/  ISETP.GT.U32.AND P1, PT, R5, 0x1f, PT ;  /* 0x0000001f0500780c */ /* 0x000fe20003f24070 */
[----:B---3--:R-:W-:-:S05]  /*0630*/  FADD R11, R11, R12 ;  /* 0x0000000c0b0b7221 */ /* 0x008fca0000000000 */
[----:B--2---:R-:W2:Y:S02]  /*0640*/  SHFL.DOWN PT, R10, R11, 0x8, 0x1f ;  /* 0x09001f000b0a7f89 */ /* 0x004ea400000e0000 */
        /* <DEDUP_REMOVED lines=13> */
[----:B------:R-:W-:Y:S01]  /*0720*/  UMOV UR4, 0xffffffff ;  /* 0xffffffff00047882 */ /* 0x000fe20000000000 */
[----:B------:R-:W-:-:S11]  /*0730*/  MOV R6, RZ ;  /* 0x000000ff00067202 */ /* 0x000fd60000000f00 */
[----:B------:R2:W3:Y:S01]  /*0740*/  @!P1 LDS R6, [R9] ;  /* 0x0000000009069984 */ /* 0x0004e20000000800 */
[----:B------:R-:W-:Y:S05]  /*0750*/  BRA.DIV UR4, `(.L_x_76) ;  /* 0x0000000604307947 */ /* 0x000fea000b800000 */
[----:B0-23--:R-:W0:Y:S02]  /*0760*/  SHFL.DOWN PT, R9, R6, 0x10, 0x1f ;  /* 0x0a001f0006097f89 */ /* 0x00de2400000e0000 */
[----:B0-----:R-:W-:-:S05]  /*0770*/  FADD R9, R9, R6 ;  /* 0x0000000609097221 */ /* 0x001fca0000000000 */
[----:B-1----:R-:W0:Y:S02]  /*0780*/  SHFL.DOWN PT, R8, R9, 0x8, 0x1f ;  /* 0x09001f0009087f89 */ /* 0x002e2400000e0000 */
[----:B0-----:R-:W-:-:S05]  /*0790*/  FADD R8, R9, R8 ;  /* 0x0000000809087221 */ /* 0x001fca0000000000 */
[----:B------:R-:W0:Y:S02]  /*07a0*/  SHFL.DOWN PT, R11, R8, 0x4, 0x1f ;  /* 0x08801f00080b7f89 */ /* 0x000e2400000e0000 */
[----:B0-----:R-:W-:-:S05]  /*07b0*/  FADD R11, R8, R11 ;  /* 0x0000000b080b7221 */ /* 0x001fca0000000000 */
[----:B------:R-:W0:Y:S02]  /*07c0*/  SHFL.DOWN PT, R10, R11, 0x2, 0x1f ;  /* 0x08401f000b0a7f89 */ /* 0x000e2400000e0000 */
[----:B0-----:R-:W-:-:S05]  /*07d0*/  FADD R10, R11, R10 ;  /* 0x0000000a0b0a7221 */ /* 0x001fca0000000000 */
[----:B------:R0:W1:Y:S02]  /*07e0*/  SHFL.DOWN PT, R13, R10, 0x1, 0x1f ;  /* 0x08201f000a0d7f89 */ /* 0x00006400000e0000 */
.L_x_90:
[----:B-1----:R-:W-:Y:S01]  /*07f0*/  FADD R13, R10, R13 ;  /* 0x0000000d0a0d7221 */ /* 0x002fe20000000000 */
[----:B------:R-:W-:-:S05]  /*0800*/  @!P0 LEA R6, R4, R7, 0x18 ;  /* 0x0000000704068211 */ /* 0x000fca00078ec0ff */
[----:B------:R2:W-:Y:S02]  /*0810*/  @!P0 STS [R6+0x4], R13 ;  /* 0x0000040d06008388 */ /* 0x0005e40000000800 */
.L_x_75:
[----:B------:R-:W-:Y:S05]  /*0820*/  WARPSYNC.ALL ;  /* 0x0000000000007948 */ /* 0x000fea0003800000 */
[----:B------:R-:W-:Y:S01]  /*0830*/  BAR.SYNC.DEFER_BLOCKING 0x0 ;  /* 0x0000000000007b1d */ /* 0x000fe20000010000 */
[----:B------:R-:W-:-:S13]  /*0840*/  ISETP.GE.U32.AND P0, PT, R5, R0, PT ;  /* 0x000000000500720c */ /* 0x000fda0003f06070 */
[----:B------:R-:W-:Y:S05]  /*0850*/  @P0 EXIT ;  /* 0x000000000000094d */ /* 0x000fea0003800000 */
[----:B------:R-:W-:Y:S01]  /*0860*/  LEA R0, R4, R7, 0x18 ;  /* 0x0000000704007211 */ /* 0x000fe200078ec0ff */
[----:B------:R-:W3:Y:S01]  /*0870*/  LDCU UR4, c[0x0][0x360] ;  /* 0x00006c00ff0477ac */ /* 0x000ee20008000800 */
[----:B------:R-:W4:Y:S04]  /*0880*/  LDCU UR5, c[0x0][0x38c] ;  /* 0x00007180ff0577ac */ /* 0x000f280008000800 */
[----:B------:R-:W5:Y:S02]  /*0890*/  LDS R0, [R0+0x4] ;  /* 0x0000040000007984 */ /* 0x000f640000000800 */
[----:B-----5:R-:W-:-:S05]  /*08a0*/  VIADD R4, R0, 0x1800000 ;  /* 0x0180000000047836 */ /* 0x020fca0000000000 */
[----:B------:R-:W-:-:S04]  /*08b0*/  LOP3.LUT R4, R4, 0x7f800000, RZ, 0xc0, !PT ;  /* 0x7f80000004047812 */ /* 0x000fc800078ec0ff */
[----:B------:R-:W-:-:S13]  /*08c0*/  ISETP.GT.U32.AND P0, PT, R4, 0x1ffffff, PT ;  /* 0x01ffffff0400780c */ /* 0x000fda0003f04070 */
[----:B---34-:R-:W-:Y:S05]  /*08d0*/  @P0 BRA `(.L_x_77) ;  /* 0x0000000000100947 */ /* 0x018fea0003800000 */
[----:B------:R-:W-:-:S07]  /*08e0*/  MOV R4, 0x900 ;  /* 0x0000090000047802 */ /* 0x000fce0000000f00 */
[----:B012---:R-:W-:Y:S05]  /*08f0*/  CALL.REL.NOINC `($__internal_1_$__cuda_sm20_rcp_rn_f32_slowpath) ;  /* 0x00000004005c7944 */ /* 0x007fea0003c00000 */
[----:B------:R-:W-:Y:S01]  /*0900*/  IMAD.MOV.U32 R4, RZ, RZ, R0 ;  /* 0x000000ffff047224 */ /* 0x000fe200078e0000 */
[----:B------:R-:W-:Y:S06]  /*0910*/  BRA `(.L_x_78) ;  /* 0x0000000000107947 */ /* 0x000fec0003800000 */
.L_x_77:
[----:B------:R-:W3:Y:S02]  /*0920*/  MUFU.RCP R7, R0 ;  /* 0x0000000000077308 */ /* 0x000ee40000001000 */
[----:B---3--:R-:W-:-:S04]  /*0930*/  FFMA R4, R0, R7, -1 ;  /* 0xbf80000000047423 */ /* 0x008fc80000000007 */
[----:B------:R-:W-:-:S04]  /*0940*/  FADD.FTZ R4, -R4, -RZ ;  /* 0x800000ff04047221 */ /* 0x000fc80000010100 */
[----:B------:R-:W-:-:S07]  /*0950*/  FFMA R4, R7, R4, R7 ;  /* 0x0000000407047223 */ /* 0x000fce0000000007 */
.L_x_78:
[----:B--23--:R-:W-:-:S05]  /*0960*/  IMAD.WIDE.U32 R6, R5, 0x4, R2 ;  /* 0x0000000405067825 */ /* 0x00cfca00078e0002 */
[----:B0-----:R-:W2:Y:S01]  /*0970*/  LDG.E R9, desc[UR6][R6.64] ;  /* 0x0000000606097981 */ /* 0x001ea2000c1e1900 */
[----:B------:R-:W-:-:S04]  /*0980*/  IADD3 R5, PT, PT, R5, UR4, RZ ;  /* 0x0000000405057c10 */ /* 0x000fc8000fffe0ff */
[----:B------:R-:W-:Y:S01]  /*0990*/  ISETP.GE.U32.AND P0, PT, R5, UR5, PT ;  /* 0x0000000505007c0c */ /* 0x000fe2000bf06070 */
[----:B--2---:R-:W-:-:S05]  /*09a0*/  FMUL R9, R4, R9 ;  /* 0x0000000904097220 */ /* 0x004fca0000400000 */
[----:B------:R3:W-:Y:S07]  /*09b0*/  STG.E desc[UR6][R6.64], R9 ;  /* 0x0000000906007986 */ /* 0x0007ee000c101906 */
[----:B------:R-:W-:Y:S05]  /*09c0*/  @!P0 BRA `(.L_x_78) ;  /* 0xfffffffc00e48947 */ /* 0x000fea000383ffff */
[----:B------:R-:W-:Y:S05]  /*09d0*/  EXIT ;  /* 0x000000000000794d */ /* 0x000fea0003800000 */
.L_x_71:
[----:B------:R-:W-:Y:S02]  /*09e0*/  HFMA2 R19, -RZ, RZ, 0, 1.847743988037109375e-06 ;  /* 0x0000001fff137431 */ /* 0x000fe400000001ff */
[----:B-1----:R-:W-:Y:S02]  /*09f0*/  IMAD.MOV.U32 R17, RZ, RZ, R10 ;  /* 0x000000ffff117224 */ /* 0x002fe400078e000a */
[----:B------:R-:W-:Y:S02]  /*0a00*/  IMAD.MOV.U32 R18, RZ, RZ, 0x10 ;  /* 0x00000010ff127424 */ /* 0x000fe400078e00ff */
[----:B------:R-:W-:-:S07]  /*0a10*/  IMAD.MOV.U32 R16, RZ, RZ, -0x1 ;  /* 0xffffffffff107424 */ /* 0x000fce00078e00ff */
[----:B0-----:R-:W-:Y:S05]  /*0a20*/  WARPSYNC.COLLECTIVE R16, `(.L_x_79) ;  /* 0x0000000010087348 */ /* 0x001fea0003c00000 */
[----:B------:R1:W2:Y:S02]  /*0a30*/  SHFL.DOWN P1, R15, R17, R18, R19 ;  /* 0x08000012110f7389 */ /* 0x0002a40000020013 */
[----:B012---:R-:W-:Y:S05]  /*0a40*/  ENDCOLLECTIVE ;  /* 0x000000000000791b */ /* 0x007fea0003800000 */
.L_x_79:
[----:B------:R-:W-:Y:S02]  /*0a50*/  IMAD.MOV.U32 R18, RZ, RZ, 0x8 ;  /* 0x00000008ff127424 */ /* 0x000fe400078e00ff */
[----:B------:R-:W-:-:S05]  /*0a60*/  IMAD.MOV.U32 R11, RZ, RZ, R15 ;  /* 0x000000ffff0b7224 */ /* 0x000fca00078e000f */
[----:B------:R-:W-:-:S04]  /*0a70*/  FMNMX R11, R11, R10, !PT ;  /* 0x0000000a0b0b7209 */ /* 0x000fc80007800000 */
[----:B------:R-:W-:-:S07]  /*0a80*/  MOV R17, R11 ;  /* 0x0000000b00117202 */ /* 0x000fce0000000f00 */
[----:B------:R-:W-:Y:S05]  /*0a90*/  WARPSYNC.COLLECTIVE R16, `(.L_x_80) ;  /* 0x0000000010087348 */ /* 0x000fea0003c00000 */
[----:B------:R0:W1:Y:S02]  /*0aa0*/  SHFL.DOWN P1, R15, R17, R18, R19 ;  /* 0x08000012110f7389 */ /* 0x0000640000020013 */
[----:B01----:R-:W-:Y:S05]  /*0ab0*/  ENDCOLLECTIVE ;  /* 0x000000000000791b */ /* 0x003fea0003800000 */
.L_x_80:
[----:B------:R-:W-:Y:S02]  /*0ac0*/  IMAD.MOV.U32 R18, RZ, RZ, 0x4 ;  /* 0x00000004ff127424 */ /* 0x000fe400078e00ff */
[----:B------:R-:W-:-:S05]  /*0ad0*/  IMAD.MOV.U32 R12, RZ, RZ, R15 ;  /* 0x000000ffff0c7224 */ /* 0x000fca00078e000f */
[----:B------:R-:W-:-:S04]  /*0ae0*/  FMNMX R12, R11, R12, !PT ;  /* 0x0000000c0b0c7209 */ /* 0x000fc80007800000 */
[----:B------:R-:W-:-:S07]  /*0af0*/  MOV R17, R12 ;  /* 0x0000000c00117202 */ /* 0x000fce0000000f00 */
[----:B------:R-:W-:Y:S05]  /*0b00*/  WARPSYNC.COLLECTIVE R16, `(.L_x_81) ;  /* 0x0000000010087348 */ /* 0x000fea0003c00000 */
[----:B------:R0:W1:Y:S02]  /*0b10*/  SHFL.DOWN P1, R15, R17, R18, R19 ;  /* 0x08000012110f7389 */ /* 0x0000640000020013 */
[----:B01----:R-:W-:Y:S05]  /*0b20*/  ENDCOLLECTIVE ;  /* 0x000000000000791b */ /* 0x003fea0003800000 */
.L_x_81:
[----:B------:R-:W-:Y:S02]  /*0b30*/  IMAD.MOV.U32 R18, RZ, RZ, 0x2 ;  /* 0x00000002ff127424 */ /* 0x000fe400078e00ff */
[----:B------:R-:W-:-:S05]  /*0b40*/  IMAD.MOV.U32 R13, RZ, RZ, R15 ;  /* 0x000000ffff0d7224 */ /* 0x000fca00078e000f */
[----:B------:R-:W-:-:S04]  /*0b50*/  FMNMX R13, R12, R13, !PT ;  /* 0x0000000d0c0d7209 */ /* 0x000fc80007800000 */
[----:B------:R-:W-:-:S07]  /*0b60*/  MOV R17, R13 ;  /* 0x0000000d00117202 */ /* 0x000fce0000000f00 */
[----:B------:R-:W-:Y:S05]  /*0b70*/  WARPSYNC.COLLECTIVE R16, `(.L_x_82) ;  /* 0x0000000010087348 */ /* 0x000fea0003c00000 */
[----:B------:R0:W1:Y:S02]  /*0b80*/  SHFL.DOWN P1, R15, R17, R18, R19 ;  /* 0x08000012110f7389 */ /* 0x0000640000020013 */
[----:B01----:R-:W-:Y:S05]  /*0b90*/  ENDCOLLECTIVE ;  /* 0x000000000000791b */ /* 0x003fea0003800000 */
.L_x_82:
[----:B------:R-:W-:Y:S02]  /*0ba0*/  IMAD.MOV.U32 R18, RZ, RZ, 0x1 ;  /* 0x00000001ff127424 */ /* 0x000fe400078e00ff */
[----:B------:R-:W-:-:S05]  /*0bb0*/  IMAD.MOV.U32 R14, RZ, RZ, R15 ;  /* 0x000000ffff0e7224 */ /* 0x000fca00078e000f */
[----:B------:R-:W-:-:S04]  /*0bc0*/  FMNMX R14, R13, R14, !PT ;  /* 0x0000000e0d0e7209 */ /* 0x000fc80007800000 */
[----:B------:R-:W-:-:S07]  /*0bd0*/  MOV R17, R14 ;  /* 0x0000000e00117202 */ /* 0x000fce0000000f00 */
[----:B------:R-:W-:Y:S05]  /*0be0*/  WARPSYNC.COLLECTIVE R16, `(.L_x_83) ;  /* 0x0000000010087348 */ /* 0x000fea0003c00000 */
[----:B------:R0:W1:Y:S02]  /*0bf0*/  SHFL.DOWN P1, R15, R17, R18, R19 ;  /* 0x08000012110f7389 */ /* 0x0000640000020013 */
[----:B01----:R-:W-:Y:S05]  /*0c00*/  ENDCOLLECTIVE ;  /* 0x000000000000791b */ /* 0x003fea0003800000 */
.L_x_83:
[----:B------:R-:W-:Y:S05]  /*0c10*/  BRA `(.L_x_84) ;  /* 0xfffffff400f47947 */ /* 0x000fea000383ffff */
.L_x_76:
[----:B------:R-:W-:Y:S02]  /*0c20*/  HFMA2 R18, -RZ, RZ, 0, 9.5367431640625e-07 ;  /* 0x00000010ff127431 */ /* 0x000fe400000001ff */
[----:B---3--:R-:W-:Y:S02]  /*0c30*/  IMAD.MOV.U32 R17, RZ, RZ, R6 ;  /* 0x000000ffff117224 */ /* 0x008fe400078e0006 */
[----:B------:R-:W-:Y:S02]  /*0c40*/  IMAD.MOV.U32 R19, RZ, RZ, 0x1f ;  /* 0x0000001fff137424 */ /* 0x000fe400078e00ff */
[----:B------:R-:W-:-:S07]  /*0c50*/  IMAD.MOV.U32 R16, RZ, RZ, -0x1 ;  /* 0xffffffffff107424 */ /* 0x000fce00078e00ff */
[----:B012---:R-:W-:Y:S05]  /*0c60*/  WARPSYNC.COLLECTIVE R16, `(.L_x_85) ;  /* 0x0000000010087348 */ /* 0x007fea0003c00000 */
[----:B-1----:R1:W3:Y:S02]  /*0c70*/  SHFL.DOWN P1, R15, R17, R18, R19 ;  /* 0x08000012110f7389 */ /* 0x0022e40000020013 */
[----:B0123--:R-:W-:Y:S05]  /*0c80*/  ENDCOLLECTIVE ;  /* 0x000000000000791b */ /* 0x00ffea0003800000 */
.L_x_85:
[----:B------:R-:W-:Y:S01]  /*0c90*/  IMAD.MOV.U32 R18, RZ, RZ, 0x8 ;  /* 0x00000008ff127424 */ /* 0x000fe200078e00ff */
[----:B------:R-:W-:-:S05]  /*0ca0*/  MOV R9, R15 ;  /* 0x0000000f00097202 */ /* 0x000fca0000000f00 */
[----:B------:R-:W-:-:S04]  /*0cb0*/  FADD R9, R9, R6 ;  /* 0x0000000609097221 */ /* 0x000fc80000000000 */
[----:B------:R-:W-:-:S07]  /*0cc0*/  IMAD.MOV.U32 R17, RZ, RZ, R9 ;  /* 0x000000ffff117224 */ /* 0x000fce00078e0009 */
[----:B------:R-:W-:Y:S05]  /*0cd0*/  WARPSYNC.COLLECTIVE R16, `(.L_x_86) ;  /* 0x0000000010087348 */ /* 0x000fea0003c00000 */
[----:B------:R0:W1:Y:S02]  /*0ce0*/  SHFL.DOWN P1, R15, R17, R18, R19 ;  /* 0x08000012110f7389 */ /* 0x0000640000020013 */
[----:B01----:R-:W-:Y:S05]  /*0cf0*/  ENDCOLLECTIVE ;  /* 0x000000000000791b */ /* 0x003fea0003800000 */
.L_x_86:
[----:B------:R-:W-:Y:S01]  /*0d00*/  IMAD.MOV.U32 R18, RZ, RZ, 0x4 ;  /* 0x00000004ff127424 */ /* 0x000fe200078e00ff */
[----:B------:R-:W-:-:S05]  /*0d10*/  MOV R8, R15 ;  /* 0x0000000f00087202 */ /* 0x000fca0000000f00 */
[----:B------:R-:W-:-:S04]  /*0d20*/  FADD R8, R9, R8 ;  /* 0x0000000809087221 */ /* 0x000fc80000000000 */
[----:B------:R-:W-:-:S07]  /*0d30*/  IMAD.MOV.U32 R17, RZ, RZ, R8 ;  /* 0x000000ffff117224 */ /* 0x000fce00078e0008 */
[----:B------:R-:W-:Y:S05]  /*0d40*/  WARPSYNC.COLLECTIVE R16, `(.L_x_87) ;  /* 0x0000000010087348 */ /* 0x000fea0003c00000 */
[----:B------:R0:W1:Y:S02]  /*0d50*/  SHFL.DOWN P1, R15, R17, R18, R19 ;  /* 0x08000012110f7389 */ /* 0x0000640000020013 */
[----:B01----:R-:W-:Y:S05]  /*0d60*/  ENDCOLLECTIVE ;  /* 0x000000000000791b */ /* 0x003fea0003800000 */
.L_x_87:
[----:B------:R-:W-:Y:S01]  /*0d70*/  IMAD.MOV.U32 R18, RZ, RZ, 0x2 ;  /* 0x00000002ff127424 */ /* 0x000fe200078e00ff */
[----:B------:R-:W-:-:S05]  /*0d80*/  MOV R11, R15 ;  /* 0x0000000f000b7202 */ /* 0x000fca0000000f00 */
[----:B------:R-:W-:-:S04]  /*0d90*/  FADD R11, R8, R11 ;  /* 0x0000000b080b7221 */ /* 0x000fc80000000000 */
[----:B------:R-:W-:-:S07]  /*0da0*/  IMAD.MOV.U32 R17, RZ, RZ, R11 ;  /* 0x000000ffff117224 */ /* 0x000fce00078e000b */
[----:B------:R-:W-:Y:S05]  /*0db0*/  WARPSYNC.COLLECTIVE R16, `(.L_x_88) ;  /* 0x0000000010087348 */ /* 0x000fea0003c00000 */
[----:B------:R0:W1:Y:S02]  /*0dc0*/  SHFL.DOWN P1, R15, R17, R18, R19 ;  /* 0x08000012110f7389 */ /* 0x0000640000020013 */
[----:B01----:R-:W-:Y:S05]  /*0dd0*/  ENDCOLLECTIVE ;  /* 0x000000000000791b */ /* 0x003fea0003800000 */
.L_x_88:
[----:B------:R-:W-:Y:S01]  /*0de0*/  IMAD.MOV.U32 R18, RZ, RZ, 0x1 ;  /* 0x00000001ff127424 */ /* 0x000fe200078e00ff */
[----:B------:R-:W-:-:S05]  /*0df0*/  MOV R10, R15 ;  /* 0x0000000f000a7202 */ /* 0x000fca0000000f00 */
[----:B------:R-:W-:-:S04]  /*0e00*/  FADD R10, R11, R10 ;  /* 0x0000000a0b0a7221 */ /* 0x000fc80000000000 */
[----:B------:R-:W-:-:S07]  /*0e10*/  IMAD.MOV.U32 R17, RZ, RZ, R10 ;  /* 0x000000ffff117224 */ /* 0x000fce00078e000a */
[----:B------:R-:W-:Y:S05]  /*0e20*/  WARPSYNC.COLLECTIVE R16, `(.L_x_89) ;  /* 0x0000000010087348 */ /* 0x000fea0003c00000 */
[----:B------:R0:W1:Y:S02]  /*0e30*/  SHFL.DOWN P1, R15, R17, R18, R19 ;  /* 0x08000012110f7389 */ /* 0x0000640000020013 */
[----:B01----:R-:W-:Y:S05]  /*0e40*/  ENDCOLLECTIVE ;  /* 0x000000000000791b */ /* 0x003fea0003800000 */
.L_x_89:
[----:B------:R-:W-:Y:S01]  /*0e50*/  MOV R13, R15 ;  /* 0x0000000f000d7202 */ /* 0x000fe20000000f00 */
[----:B------:R-:W-:Y:S06]  /*0e60*/  BRA `(.L_x_90) ;  /* 0xfffffff800607947 */ /* 0x000fec000383ffff */
        .weak           $__internal_1_$__cuda_sm20_rcp_rn_f32_slowpath
        .type           $__internal_1_$__cuda_sm20_rcp_rn_f32_slowpath,@function
        .size           $__internal_1_$__cuda_sm20_rcp_rn_f32_slowpath,(.L_x_174 - $__internal_1_$__cuda_sm20_rcp_rn_f32_slowpath)
$__internal_1_$__cuda_sm20_rcp_rn_f32_slowpath:
[----:B------:R-:W-:-:S05]  /*0e70*/  IMAD.SHL.U32 R6, R0, 0x2, RZ ;  /* 0x0000000200067824 */ /* 0x000fca00078e00ff */
        /* <DEDUP_REMOVED lines=14> */
.L_x_91:
[----:B------:R-:W-:-:S04]  /*0f60*/  IADD3 R7, PT, PT, R6, -0xfd, RZ ;  /* 0xffffff0306077810 */ /* 0x000fc80007ffe0ff */
[----:B------:R-:W-:-:S13]  /*0f70*/  ISETP.GT.U32.AND P0, PT, R7, 0x1, PT ;  /* 0x000000010700780c */ /* 0x000fda0003f04070 */
[----:B------:R-:W-:Y:S05]  /*0f80*/  @P0 BRA `(.L_x_93) ;  /* 0x0000000000780947 */ /* 0x000fea0003800000 */
[----:B------:R-:W-:Y:S01]  /*0f90*/  LOP3.LUT R8, R0, 0x7fffff, RZ, 0xc0, !PT ;  /* 0x007fffff00087812 */ /* 0x000fe200078ec0ff */
[----:B------:R-:W-:-:S03]  /*0fa0*/  IMAD.MOV.U32 R12, RZ, RZ, 0x3 ;  /* 0x00000003ff0c7424 */ /* 0x000fc600078e00ff */
[----:B------:R-:W-:Y:S02]  /*0fb0*/  LOP3.LUT R8, R8, 0x3f800000, RZ, 0xfc, !PT ;  /* 0x3f80000008087812 */ /* 0x000fe400078efcff */
[----:B------:R-:W-:Y:S02]  /*0fc0*/  SHF.L.U32 R13, R12, R7, RZ ;  /* 0x000000070c0d7219 */ /* 0x000fe400000006ff */
[----:B------:R-:W0:Y:S02]  /*0fd0*/  MUFU.RCP R9, R8 ;  /* 0x0000000800097308 */ /* 0x000e240000001000 */
        /* <DEDUP_REMOVED lines=25> */
.L_x_93:
[----:B------:R0:W1:Y:S02]  /*1170*/  MUFU.RCP R6, R0 ;  /* 0x0000000000067308 */ /* 0x0000640000001000 */
.L_x_92:
[----:B------:R-:W-:Y:S01]  /*1180*/  HFMA2 R7, -RZ, RZ, 0, 0 ;  /* 0x00000000ff077431 */ /* 0x000fe200000001ff */
[----:B0123--:R-:W-:Y:S01]  /*1190*/  MOV R0, R6 ;  /* 0x0000000600007202 */ /* 0x00ffe20000000f00 */
[----:B------:R-:W-:-:S04]  /*11a0*/  IMAD.MOV.U32 R6, RZ, RZ, R4 ;  /* 0x000000ffff067224 */ /* 0x000fc800078e0004 */
[----:B------:R-:W-:Y:S05]  /*11b0*/  RET.REL.NODEC R6 `(lux_softmax_inplace_f32_kernel) ;  /* 0xffffffec06907950 */ /* 0x000fea0003c3ffff */
.L_x_94:
        /* <DEDUP_REMOVED lines=12> */
.L_x_174:


//--------------------- .text.lux_softmax_f16_kernel --------------------------
	.section	.text.lux_softmax_f16_kernel,"ax",@progbits
	.align	128
        .global         lux_softmax_f16_kernel
        .type           lux_softmax_f16_kernel,@function
        .size           lux_softmax_f16_kernel,(.L_x_175 - lux_softmax_f16_kernel)
        .other          lux_softmax_f16_kernel,@"STO_CUDA_ENTRY STV_DEFAULT"
lux_softmax_f16_kernel:
.text.lux_softmax_f16_kernel:
        /* <DEDUP_REMOVED lines=18> */
.L_x_97:
[----:B------:R-:W-:-:S06]  /*0120*/  IMAD.WIDE.U32 R6, R9, 0x2, R2 ;  /* 0x0000000209067825 */ /* 0x000fcc00078e0002 */
[----:B------:R-:W2:Y:S01]  /*0130*/  LDG.E.U16.CONSTANT R6, desc[UR6][R6.64] ;  /* 0x0000000606067981 */ /* 0x000ea2000c1e9500 */
[----:B0-----:R-:W-:-:S05]  /*0140*/  IMAD.IADD R9, R10, 0x1, R9 ;  /* 0x000000010a097824 */ /* 0x001fca00078e0209 */
[----:B------:R-:W-:Y:S01]  /*0150*/  ISETP.GE.U32.AND P0, PT, R9, R0, PT ;  /* 0x000000000900720c */ /* 0x000fe20003f06070 */
[----:B--2---:R-:W-:-:S05]  /*0160*/  HADD2.F32 R11, -RZ, R6.H0_H0 ;  /* 0x20000006ff0b7230 */ /* 0x004fca0000004100 */
[----:B------:R-:W-:-:S07]  /*0170*/  FMNMX R8, R11, R8, !PT ;  /* 0x000000080b087209 */ /* 0x000fce0007800000 */
[----:B------:R-:W-:Y:S05]  /*0180*/  @!P0 BRA `(.L_x_97) ;  /* 0xfffffffc00e48947 */ /* 0x000fea000383ffff */
.L_x_96:
[----:B------:R-:W-:Y:S05]  /*0190*/  BSYNC.RECONVERGENT B0 ;  /* 0x0000000000007941 */ /* 0x000fea0003800200 */
.L_x_95:
        /* <DEDUP_REMOVED lines=43> */
.L_x_112:
[----:B------:R-:W2:Y:S01]  /*0450*/  @!P0 S2R R9, SR_CgaCtaId ;  /* 0x0000000000098919 */ /* 0x000ea20000008800 */
[----:B------:R-:W-:Y:S02]  /*0460*/  @!P0 MOV R8, 0x400 ;  /* 0x0000040000088802 */ /* 0x000fe40000000f00 */
[----:B-1----:R-:W-:Y:S02]  /*0470*/  FMNMX R13, R12, R13, !PT ;  /* 0x0000000d0c0d7209 */ /* 0x002fe40007800000 */
[----:B--2---:R-:W-:-:S05]  /*0480*/  @!P0 LEA R8, R9, R8, 0x18 ;  /* 0x0000000809088211 */ /* 0x004fca00078ec0ff */
[----:B------:R1:W-:Y:S02]  /*0490*/  @!P0 STS [R8], R13 ;  /* 0x0000000d08008388 */ /* 0x0003e40000000800 */
.L_x_98:
        /* <DEDUP_REMOVED lines=13> */
.L_x_102:
[----:B0-----:R-:W-:-:S06]  /*0570*/  IMAD.WIDE.U32 R12, R15, 0x2, R2 ;  /* 0x000000020f0c7825 */ /* 0x001fcc00078e0002 */
[----:B------:R-:W4:Y:S01]  /*0580*/  LDG.E.U16.CONSTANT R12, desc[UR6][R12.64] ;  /* 0x000000060c0c7981 */ /* 0x000f22000c1e9500 */
[----:B------:R-:W-:Y:S01]  /*0590*/  IMAD.MOV.U32 R16, RZ, RZ, 0x3bbb989d ;  /* 0x3bbb989dff107424 */ /* 0x000fe200078e00ff */
[----:B---3--:R-:W-:Y:S01]  /*05a0*/  IADD3 R15, PT, PT, R20, R15, RZ ;  /* 0x0000000f140f7210 */ /* 0x008fe20007ffe0ff */
[----:B------:R-:W-:-:S03]  /*05b0*/  IMAD.MOV.U32 R19, RZ, RZ, 0x437c0000 ;  /* 0x437c0000ff137424 */ /* 0x000fc600078e00ff */
[----:B------:R-:W-:Y:S01]  /*05c0*/  ISETP.GE.U32.AND P0, PT, R15, R0, PT ;  /* 0x000000000f00720c */ /* 0x000fe20003f06070 */
[----:B----4-:R-:W-:-:S05]  /*05d0*/  HADD2.F32 R17, -RZ, R12.H0_H0 ;  /* 0x2000000cff117230 */ /* 0x010fca0000004100 */
        /* <DEDUP_REMOVED lines=10> */
.L_x_101:
[----:B------:R-:W-:Y:S05]  /*0680*/  BSYNC.RECONVERGENT B0 ;  /* 0x0000000000007941 */ /* 0x000fea0003800200 */
.L_x_100:
[----:B------:R-:W3:Y:S01]  /*0690*/  SHFL.DOWN PT, R13, R14, 0x10, 0x1f ;  /* 0x0a001f000e0d7f89 */ /* 0x000ee200000e0000 */
[----:B------:R-:W-:Y:S02]  /*06a0*/  ISETP.NE.AND P0, PT, R6, RZ, PT ;  /* 0x000000ff0600720c */ /* 0x000fe40003f05270 */
[----:B------:R-:W-:-:S11]  /*06b0*/  ISETP.GT.U32.AND P1, PT, R5, 0x1f, PT ;  /* 0x0000001f0500780c */ /* 0x000fd60003f24070 */
[----:B------:R-:W-:-:S05]  /*06c0*/  @!P0 VIADD R18, R10, 0x88 ;  /* 0x000000880a128836 */ /* 0x000fca0000000000 */
[----:B------:R-:W-:-:S04]  /*06d0*/  @!P0 LEA R18, R9, R18, 0x18 ;  /* 0x0000001209128211 */ /* 0x000fc800078ec0ff */
[----:B------:R-:W-:Y:S01]  /*06e0*/  @!P0 LEA R18, R7, R18, 0x2 ;  /* 0x0000001207128211 */ /* 0x000fe200078e10ff */
        /* <DEDUP_REMOVED lines=17> */
[----:B------:R-:W-:-:S05]  /*0800*/  @!P1 VIADD R10, R10, 0x88 ;  /* 0x000000880a0a9836 */ /* 0x000fca0000000000 */
        /* <DEDUP_REMOVED lines=13> */
.L_x_118:
[----:B----4-:R-:W-:-:S05]  /*08e0*/  FADD R12, R13, R12 ;  /* 0x0000000c0d0c7221 */ /* 0x010fca0000000000 */
[----:B------:R4:W-:Y:S02]  /*08f0*/  @!P0 STS [R11+0x4], R12 ;  /* 0x0000040c0b008388 */ /* 0x0009e40000000800 */
.L_x_103:
[----:B------:R-:W-:Y:S05]  /*0900*/  WARPSYNC.ALL ;  /* 0x0000000000007948 */ /* 0x000fea0003800000 */
[----:B------:R-:W-:Y:S01]  /*0910*/  BAR.SYNC.DEFER_BLOCKING 0x0 ;  /* 0x0000000000007b1d */ /* 0x000fe20000010000 */
[----:B------:R-:W-:-:S13]  /*0920*/  ISETP.GE.U32.AND P0, PT, R5, R0, PT ;  /* 0x000000000500720c */ /* 0x000fda0003f06070 */
[----:B------:R-:W-:Y:S05]  /*0930*/  @P0 EXIT ;  /* 0x000000000000094d */ /* 0x000fea0003800000 */
[----:B------:R-:W5:Y:S01]  /*0940*/  LDS R0, [R11+0x4] ;  /* 0x000004000b007984 */ /* 0x000f620000000800 */
[----:B------:R-:W0:Y:S01]  /*0950*/  LDCU UR4, c[0x0][0x360] ;  /* 0x00006c00ff0477ac */ /* 0x000e220008000800 */
[----:B------:R-:W0:Y:S01]  /*0960*/  LDCU UR5, c[0x0][0x394] ;  /* 0x00007280ff0577ac */ /* 0x000e220008000800 */
[----:B------:R-:W0:Y:S01]  /*0970*/  LDCU.64 UR8, c[0x0][0x380] ;  /* 0x00007000ff0877ac */ /* 0x000e220008000a00 */
[----:B-----5:R-:W-:-:S05]  /*0980*/  VIADD R6, R0, 0x1800000 ;  /* 0x0180000000067836 */ /* 0x020fca0000000000 */
[----:B------:R-:W-:-:S04]  /*0990*/  LOP3.LUT R6, R6, 0x7f800000, RZ, 0xc0, !PT ;  /* 0x7f80000006067812 */ /* 0x000fc800078ec0ff */
[----:B------:R-:W-:-:S13]  /*09a0*/  ISETP.GT.U32.AND P0, PT, R6, 0x1ffffff, PT ;  /* 0x01ffffff0600780c */ /* 0x000fda0003f04070 */
[----:B0-----:R-:W-:Y:S05]  /*09b0*/  @P0 BRA `(.L_x_105) ;  /* 0x00000000000c0947 */ /* 0x001fea0003800000 */
[----:B------:R-:W-:-:S07]  /*09c0*/  MOV R6, 0x9e0 ;  /* 0x000009e000067802 */ /* 0x000fce0000000f00 */
[----:B-1234-:R-:W-:Y:S05]  /*09d0*/  CALL.REL.NOINC `($__internal_2_$__cuda_sm20_rcp_rn_f32_slowpath) ;  /* 0x0000000400a07944 */ /* 0x01efea0003c00000 */
[----:B------:R-:W-:Y:S05]  /*09e0*/  BRA `(.L_x_106) ;  /* 0x0000000000107947 */ /* 0x000fea0003800000 */
.L_x_105:
[----:B------:R-:W0:Y:S02]  /*09f0*/  MUFU.RCP R9, R0 ;  /* 0x0000000000097308 */ /* 0x000e240000001000 */
[----:B0-----:R-:W-:-:S04]  /*0a00*/  FFMA R6, R0, R9, -1 ;  /* 0xbf80000000067423 */ /* 0x001fc80000000009 */
[----:B------:R-:W-:-:S04]  /*0a10*/  FADD.FTZ R6, -R6, -RZ ;  /* 0x800000ff06067221 */ /* 0x000fc80000010100 */
[----:B------:R-:W-:-:S07]  /*0a20*/  FFMA R9, R9, R6, R9 ;  /* 0x0000000609097223 */ /* 0x000fce0000000009 */
.L_x_106:
[----:B0-----:R-:W-:-:S06]  /*0a30*/  IMAD.WIDE.U32 R6, R5, 0x2, R2 ;  /* 0x0000000205067825 */ /* 0x001fcc00078e0002 */
[----:B------:R0:W1:Y:S01]  /*0a40*/  LDG.E.U16.CONSTANT R6, desc[UR6][R6.64] ;  /* 0x0000000606067981 */ /* 0x000062000c1e9500 */
[----:B---3--:R-:W-:Y:S02]  /*0a50*/  HFMA2 R13, -RZ, RZ, 3.7421875, 0 ;  /* 0x437c0000ff0d7431 */ /* 0x008fe400000001ff */
[----:B------:R-:W-:Y:S01]  /*0a60*/  IMAD.MOV.U32 R0, RZ, RZ, 0x3bbb989d ;  /* 0x3bbb989dff007424 */ /* 0x000fe200078e00ff */
[----:B0-----:R-:W-:Y:S02]  /*0a70*/  IADD3 R7, P0, PT, R4, R5, RZ ;  /* 0x0000000504077210 */ /* 0x001fe40007f1e0ff */
[----:B------:R-:W-:-:S03]  /*0a80*/  IADD3 R5, PT, PT, R5, UR4, RZ ;  /* 0x0000000405057c10 */ /* 0x000fc6000fffe0ff */
[----:B----4-:R-:W-:Y:S02]  /*0a90*/  IMAD.X R12, RZ, RZ, RZ, P0 ;  /* 0x000000ffff0c7224 */ /* 0x010fe400000e06ff */
[----:B-1----:R-:W-:Y:S01]  /*0aa0*/  HADD2.F32 R11, -RZ, R6.H0_H0 ;  /* 0x20000006ff0b7230 */ /* 0x002fe20000004100 */
[----:B------:R-:W-:-:S04]  /*0ab0*/  LEA R6, P0, R7, UR8, 0x1 ;  /* 0x0000000807067c11 */ /* 0x000fc8000f8008ff */
[----:B--2---:R-:W-:Y:S01]  /*0ac0*/  FADD R11, -R8, R11 ;  /* 0x0000000b080b7221 */ /* 0x004fe20000000100 */
[----:B------:R-:W-:Y:S02]  /*0ad0*/  LEA.HI.X R7, R7, UR9, R12, 0x1, P0 ;  /* 0x0000000907077c11 */ /* 0x000fe400080f0c0c */
[----:B------:R-:W-:Y:S01]  /*0ae0*/  ISETP.GE.U32.AND P0, PT, R5, UR5, PT ;  /* 0x0000000505007c0c */ /* 0x000fe2000bf06070 */
[----:B------:R-:W-:-:S04]  /*0af0*/  FFMA.SAT R0, R11, R0, 0.5 ;  /* 0x3f0000000b007423 */ /* 0x000fc80000002000 */
[----:B------:R-:W-:-:S04]  /*0b00*/  FFMA.RM R0, R0, R13, 12582913 ;  /* 0x4b40000100007423 */ /* 0x000fc8000000400d */
[C---:B------:R-:W-:Y:S01]  /*0b10*/  FADD R10, R0.reuse, -12583039 ;  /* 0xcb40007f000a7421 */ /* 0x040fe20000000000 */
[----:B------:R-:W-:-:S03]  /*0b20*/  IMAD.SHL.U32 R0, R0, 0x800000, RZ ;  /* 0x0080000000007824 */ /* 0x000fc600078e00ff */
[----:B------:R-:W-:-:S04]  /*0b30*/  FFMA R10, R11, 1.4426950216293334961, -R10 ;  /* 0x3fb8aa3b0b0a7823 */ /* 0x000fc8000000080a */
[----:B------:R-:W-:-:S04]  /*0b40*/  FFMA R10, R11, 1.925963033500011079e-08, R10 ;  /* 0x32a570600b0a7823 */ /* 0x000fc8000000000a */
[----:B------:R-:W0:Y:S02]  /*0b50*/  MUFU.EX2 R11, R10 ;  /* 0x0000000a000b7308 */ /* 0x000e240000000800 */
[----:B0-----:R-:W-:-:S04]  /*0b60*/  FMUL R0, R0, R11 ;  /* 0x0000000b00007220 */ /* 0x001fc80000400000 */
[----:B------:R-:W-:-:S05]  /*0b70*/  FMUL R0, R9, R0 ;  /* 0x0000000009007220 */ /* 0x000fca0000400000 */
[----:B------:R-:W-:-:S05]  /*0b80*/  F2FP.F16.F32.PACK_AB R0, RZ, R0 ;  /* 0x00000000ff00723e */ /* 0x000fca00000000ff */
[----:B------:R0:W-:Y:S01]  /*0b90*/  STG.E.U16 desc[UR6][R6.64], R0 ;  /* 0x0000000006007986 */ /* 0x0001e2000c101506 */
[----:B------:R-:W-:Y:S05]  /*0ba0*/  @!P0 BRA `(.L_x_106) ;  /* 0xfffffffc00a08947 */ /* 0x000fea000383ffff */
[----:B------:R-:W-:Y:S05]  /*0bb0*/  EXIT ;  /* 0x000000000000794d */ /* 0x000fea0003800000 */
.L_x_99:
[----:B-1----:R-:W-:Y:S01]  /*0bc0*/  IMAD.MOV.U32 R17, RZ, RZ, R8 ;  /* 0x000000ffff117224 */ /* 0x002fe200078e0008 */
[----:B------:R-:W-:Y:S01]  /*0bd0*/  MOV R19, 0x1f ;  /* 0x0000001f00137802 */ /* 0x000fe20000000f00 */
[----:B------:R-:W-:Y:S02]  /*0be0*/  IMAD.MOV.U32 R16, RZ, RZ, 0x10 ;  /* 0x00000010ff107424 */ /* 0x000fe400078e00ff */
[----:B------:R-:W-:-:S07]  /*0bf0*/  IMAD.MOV.U32 R14, RZ, RZ, -0x1 ;  /* 0xffffffffff0e7424 */ /* 0x000fce00078e00ff */
[----:B0-----:R-:W-:Y:S05]  /*0c00*/  WARPSYNC.COLLECTIVE R14, `(.L_x_107) ;  /* 0x000000000e087348 */ /* 0x001fea0003c00000 */
[----:B------:R1:W2:Y:S02]  /*0c10*/  SHFL.DOWN P1, R15, R17, R16, R19 ;  /* 0x08000010110f7389 */ /* 0x0002a40000020013 */
[----:B012---:R-:W-:Y:S05]  /*0c20*/  ENDCOLLECTIVE ;  /* 0x000000000000791b */ /* 0x007fea0003800000 */
.L_x_107:
[----:B------:R-:W-:Y:S02]  /*0c30*/  IMAD.MOV.U32 R16, RZ, RZ, 0x8 ;  /* 0x00000008ff107424 */ /* 0x000fe400078e00ff */
[----:B------:R-:W-:-:S05]  /*0c40*/  IMAD.MOV.U32 R9, RZ, RZ, R15 ;  /* 0x000000ffff097224 */ /* 0x000fca00078e000f */
[----:B------:R-:W-:-:S04]  /*0c50*/  FMNMX R9, R9, R8, !PT ;  /* 0x0000000809097209 */ /* 0x000fc80007800000 */
[----:B------:R-:W-:-:S07]  /*0c60*/  MOV R17, R9 ;  /* 0x0000000900117202 */ /* 0x000fce0000000f00 */
[----:B------:R-:W-:Y:S05]  /*0c70*/  WARPSYNC.COLLECTIVE R14, `(.L_x_108) ;  /* 0x000000000e087348 */ /* 0x000fea0003c00000 */
[----:B------:R0:W1:Y:S02]  /*0c80*/  SHFL.DOWN P1, R15, R17, R16, R19 ;  /* 0x08000010110f7389 */ /* 0x0000640000020013 */
[----:B01----:R-:W-:Y:S05]  /*0c90*/  ENDCOLLECTIVE ;  /* 0x000000000000791b */ /* 0x003fea0003800000 */
.L_x_108:
[----:B------:R-:W-:Y:S02]  /*0ca0*/  IMAD.MOV.U32 R16, RZ, RZ, 0x4 ;  /* 0x00000004ff107424 */ /* 0x000fe400078e00ff */
[----:B------:R-:W-:-:S05]  /*0cb0*/  IMAD.MOV.U32 R10, RZ, RZ, R15 ;  /* 0x000000ffff0a7224 */ /* 0x000fca00078e000f */
[----:B------:R-:W-:-:S04]  /*0cc0*/  FMNMX R10, R9, R10, !PT ;  /* 0x0000000a090a7209 */ /* 0x000fc80007800000 */
[----:B------:R-:W-:-:S07]  /*0cd0*/  MOV R17, R10 ;  /* 0x0000000a00117202 */ /* 0x000fce0000000f00 */
[----:B------:R-:W-:Y:S05]  /*0ce0*/  WARPSYNC.COLLECTIVE R14, `(.L_x_109) ;  /* 0x000000000e087348 */ /* 0x000fea0003c00000 */
[----:B------:R0:W1:Y:S02]  /*0cf0*/  SHFL.DOWN P1, R15, R17, R16, R19 ;  /* 0x08000010110f7389 */ /* 0x0000640000020013 */
[----:B01----:R-:W-:Y:S05]  /*0d00*/  ENDCOLLECTIVE ;  /* 0x000000000000791b */ /* 0x003fea0003800000 */
.L_x_109:
[----:B------:R-:W-:Y:S02]  /*0d10*/  IMAD.MOV.U32 R16, RZ, RZ, 0x2 ;  /* 0x00000002ff107424 */ /* 0x000fe400078e00ff */
[----:B------:R-:W-:-:S05]  /*0d20*/  IMAD.MOV.U32 R11, RZ, RZ, R15 ;  /* 0x000000ffff0b7224 */ /* 0x000fca00078e000f */
[----:B------:R-:W-:-:S04]  /*0d30*/  FMNMX R11, R10, R11, !PT ;  /* 0x0000000b0a0b7209 */ /* 0x000fc80007800000 */
[----:B------:R-:W-:-:S07]  /*0d40*/  MOV R17, R11 ;  /* 0x0000000b00117202 */ /* 0x000fce0000000f00 */
[----:B------:R-:W-:Y:S05]  /*0d50*/  WARPSYNC.COLLECTIVE R14, `(.L_x_110) ;  /* 0x000000000e087348 */ /* 0x000fea0003c00000 */
[----:B------:R0:W1:Y:S02]  /*0d60*/  SHFL.DOWN P1, R15, R17, R16, R19 ;  /* 0x08000010110f7389 */ /* 0x0000640000020013 */
[----:B01----:R-:W-:Y:S05]  /*0d70*/  ENDCOLLECTIVE ;  /* 0x000000000000791b */ /* 0x003fea0003800000 */
.L_x_110:
[----:B------:R-:W-:Y:S02]  /*0d80*/  IMAD.MOV.U32 R16, RZ, RZ, 0x1 ;  /* 0x00000001ff107424 */ /* 0x000fe400078e00ff */
[----:B------:R-:W-:-:S05]  /*0d90*/  IMAD.MOV.U32 R12, RZ, RZ, R15 ;  /* 0x000000ffff0c7224 */ /* 0x000fca00078e000f */
[----:B------:R-:W-:-:S04]  /*0da0*/  FMNMX R12, R11, R12, !PT ;  /* 0x0000000c0b0c7209 */ /* 0x000fc80007800000 */
[----:B------:R-:W-:-:S07]  /*0db0*/  MOV R17, R12 ;  /* 0x0000000c00117202 */ /* 0x000fce0000000f00 */
[----:B------:R-:W-:Y:S05]  /*0dc0*/  WARPSYNC.COLLECTIVE R14, `(.L_x_111) ;  /* 0x000000000e087348 */ /* 0x000fea0003c00000 */
[----:B------:R0:W1:Y:S02]  /*0dd0*/  SHFL.DOWN P1, R15, R17, R16, R19 ;  /* 0x08000010110f7389 */ /* 0x0000640000020013 */
[----:B01----:R-:W-:Y:S05]  /*0de0*/  ENDCOLLECTIVE ;  /* 0x000000000000791b */ /* 0x003fea0003800000 */
.L_x_111:
[----:B------:R-:W-:Y:S01]  /*0df0*/  IMAD.MOV.U32 R13, RZ, RZ, R15 ;  /* 0x000000ffff0d7224 */ /* 0x000fe200078e000f */
[----:B------:R-:W-:Y:S06]  /*0e00*/  BRA `(.L_x_112) ;  /* 0xfffffff400907947 */ /* 0x000fec000383ffff */
.L_x_104:
[----:B0---4-:R-:W-:Y:S01]  /*0e10*/  MOV R17, R7 ;  /* 0x0000000700117202 */ /* 0x011fe20000000f00 */
[----:B------:R-:W-:Y:S01]  /*0e20*/  IMAD.MOV.U32 R16, RZ, RZ, 0x10 ;  /* 0x00000010ff107424 */ /* 0x000fe200078e00ff */
[----:B------:R-:W-:Y:S01]  /*0e30*/  MOV R14, 0xffffffff ;  /* 0xffffffff000e7802 */ /* 0x000fe20000000f00 */
[----:B------:R-:W-:-:S07]  /*0e40*/  IMAD.MOV.U32 R19, RZ, RZ, 0x1f ;  /* 0x0000001fff137424 */ /* 0x000fce00078e00ff */
[----:B-123--:R-:W-:Y:S05]  /*0e50*/  WARPSYNC.COLLECTIVE R14, `(.L_x_113) ;  /* 0x000000000e087348 */ /* 0x00efea0003c00000 */
[----:B------:R0:W4:Y:S02]  /*0e60*/  SHFL.DOWN P1, R15, R17, R16, R19 ;  /* 0x08000010110f7389 */ /* 0x0001240000020013 */
[----:B01234-:R-:W-:Y:S05]  /*0e70*/  ENDCOLLECTIVE ;  /* 0x000000000000791b */ /* 0x01ffea0003800000 */
.L_x_113:
[----:B------:R-:W-:Y:S02]  /*0e80*/  HFMA2 R16, -RZ, RZ, 0, 4.76837158203125e-07 ;  /* 0x00000008ff107431 */ /* 0x000fe400000001ff */
[----:B------:R-:W-:-:S04]  /*0e90*/  IMAD.MOV.U32 R6, RZ, RZ, R15 ;  /* 0x000000ffff067224 */ /* 0x000fc800078e000f */
[----:B------:R-:W-:-:S04]  /*0ea0*/  FADD R6, R6, R7 ;  /* 0x0000000706067221 */ /* 0x000fc80000000000 */
[----:B------:R-:W-:-:S07]  /*0eb0*/  IMAD.MOV.U32 R17, RZ, RZ, R6 ;  /* 0x000000ffff117224 */ /* 0x000fce00078e0006 */
[----:B------:R-:W-:Y:S05]  /*0ec0*/  WARPSYNC.COLLECTIVE R14, `(.L_x_114) ;  /* 0x000000000e087348 */ /* 0x000fea0003c00000 */
[----:B------:R0:W1:Y:S02]  /*0ed0*/  SHFL.DOWN P1, R15, R17, R16, R19 ;  /* 0x08000010110f7389 */ /* 0x0000640000020013 */
[----:B01----:R-:W-:Y:S05]  /*0ee0*/  ENDCOLLECTIVE ;  /* 0x000000000000791b */ /* 0x003fea0003800000 */
.L_x_114:
[----:B------:R-:W-:Y:S01]  /*0ef0*/  MOV R16, 0x4 ;  /* 0x0000000400107802 */ /* 0x000fe20000000f00 */
[----:B------:R-:W-:-:S04]  /*0f00*/  IMAD.MOV.U32 R9, RZ, RZ, R15 ;  /* 0x000000ffff097224 */ /* 0x000fc800078e000f */
[----:B------:R-:W-:-:S04]  /*0f10*/  FADD R9, R6, R9 ;  /* 0x0000000906097221 */ /* 0x000fc80000000000 */
[----:B------:R-:W-:-:S07]  /*0f20*/  IMAD.MOV.U32 R17, RZ, RZ, R9 ;  /* 0x000000ffff117224 */ /* 0x000fce00078e0009 */
[----:B------:R-:W-:Y:S05]  /*0f30*/  WARPSYNC.COLLECTIVE R14, `(.L_x_115) ;  /* 0x000000000e087348 */ /* 0x000fea0003c00000 */
[----:B------:R0:W1:Y:S02]  /*0f40*/  SHFL.DOWN P1, R15, R17, R16, R19 ;  /* 0x08000010110f7389 */ /* 0x0000640000020013 */
[----:B01----:R-:W-:Y:S05]  /*0f50*/  ENDCOLLECTIVE ;  /* 0x000000000000791b */ /* 0x003fea0003800000 */
.L_x_115:
[----:B------:R-:W-:Y:S02]  /*0f60*/  IMAD.MOV.U32 R16, RZ, RZ, 0x2 ;  /* 0x00000002ff107424 */ /* 0x000fe400078e00ff */
[----:B------:R-:W-:-:S04]  /*0f70*/  IMAD.MOV.U32 R10, RZ, RZ, R15 ;  /* 0x000000ffff0a7224 */ /* 0x000fc800078e000f */
[----:B------:R-:W-:-:S05]  /*0f80*/  FADD R10, R9, R10 ;  /* 0x0000000a090a7221 */ /* 0x000fca0000000000 */
[----:B------:R-:W-:-:S07]  /*0f90*/  MOV R17, R10 ;  /* 0x0000000a00117202 */ /* 0x000fce0000000f00 */
[----:B------:R-:W-:Y:S05]  /*0fa0*/  WARPSYNC.COLLECTIVE R14, `(.L_x_116) ;  /* 0x000000000e087348 */ /* 0x000fea0003c00000 */
[----:B------:R0:W1:Y:S02]  /*0fb0*/  SHFL.DOWN P1, R15, R17, R16, R19 ;  /* 0x08000010110f7389 */ /* 0x0000640000020013 */
[----:B01----:R-:W-:Y:S05]  /*0fc0*/  ENDCOLLECTIVE ;  /* 0x000000000000791b */ /* 0x003fea0003800000 */
.L_x_116:
[----:B------:R-:W-:Y:S01]  /*0fd0*/  HFMA2 R16, -RZ, RZ, 0, 5.9604644775390625e-08 ;  /* 0x00000001ff107431 */ /* 0x000fe200000001ff */
[----:B------:R-:W-:-:S05]  /*0fe0*/  MOV R13, R15 ;  /* 0x0000000f000d7202 */ /* 0x000fca0000000f00 */
[----:B------:R-:W-:-:S04]  /*0ff0*/  FADD R13, R10, R13 ;  /* 0x0000000d0a0d7221 */ /* 0x000fc80000000000 */
[----:B------:R-:W-:-:S07]  /*1000*/  IMAD.MOV.U32 R17, RZ, RZ, R13 ;  /* 0x000000ffff117224 */ /* 0x000fce00078e000d */
[----:B------:R-:W-:Y:S05]  /*1010*/  WARPSYNC.COLLECTIVE R14, `(.L_x_117) ;  /* 0x000000000e087348 */ /* 0x000fea0003c00000 */
[----:B------:R0:W1:Y:S02]  /*1020*/  SHFL.DOWN P1, R15, R17, R16, R19 ;  /* 0x08000010110f7389 */ /* 0x0000640000020013 */
[----:B01----:R-:W-:Y:S05]  /*1030*/  ENDCOLLECTIVE ;  /* 0x000000000000791b */ /* 0x003fea0003800000 */
.L_x_117:
[----:B------:R-:W-:Y:S01]  /*1040*/  IMAD.MOV.U32 R12, RZ, RZ, R15 ;  /* 0x000000ffff0c7224 */ /* 0x000fe200078e000f */
[----:B------:R-:W-:Y:S06]  /*1050*/  BRA `(.L_x_118) ;  /* 0xfffffff800207947 */ /* 0x000fec000383ffff */
        .weak           $__internal_2_$__cuda_sm20_rcp_rn_f32_slowpath
        .type           $__internal_2_$__cuda_sm20_rcp_rn_f32_slowpath,@function
        .size           $__internal_2_$__cuda_sm20_rcp_rn_f32_slowpath,(.L_x_175 - $__internal_2_$__cuda_sm20_rcp_rn_f32_slowpath)
$__internal_2_$__cuda_sm20_rcp_rn_f32_slowpath:
        /* <DEDUP_REMOVED lines=15> */
.L_x_119:
[----:B------:R-:W-:-:S04]  /*1150*/  IADD3 R9, PT, PT, R7, -0xfd, RZ ;  /* 0xffffff0307097810 */ /* 0x000fc80007ffe0ff */
[----:B------:R-:W-:-:S13]  /*1160*/  ISETP.GT.U32.AND P0, PT, R9, 0x1, PT ;  /* 0x000000010900780c */ /* 0x000fda0003f04070 */
[----:B------:R-:W-:Y:S05]  /*1170*/  @P0 BRA `(.L_x_121) ;  /* 0x0000000000780947 */ /* 0x000fea0003800000 */
[----:B------:R-:W-:Y:S01]  /*1180*/  LOP3.LUT R10, R0, 0x7fffff, RZ, 0xc0, !PT ;  /* 0x007fffff000a7812 */ /* 0x000fe200078ec0ff */
[----:B------:R-:W-:Y:S01]  /*1190*/  IMAD.MOV.U32 R14, RZ, RZ, 0x3 ;  /* 0x00000003ff0e7424 */ /* 0x000fe200078e00ff */
[----:B------:R-:W-:Y:S02]  /*11a0*/  IADD3 R7, PT, PT, R7, -0xfc, RZ ;  /* 0xffffff0407077810 */ /* 0x000fe40007ffe0ff */
        /* <DEDUP_REMOVED lines=11> */
[----:B------:R-:W-:Y:S02]  /*1260*/  LOP3.LUT R10, R15, R12, RZ, 0xc0, !PT ;  /* 0x0000000c0f0a7212 */ /* 0x000fe400078ec0ff */
[----:B------:R-:W-:-:S02]  /*1270*/  IADD3 R11, PT, PT, -R11, RZ, RZ ;  /* 0x000000ff0b0b7210 */ /* 0x000fc40007ffe1ff */
[-C--:B------:R-:W-:Y:S02]  /*1280*/  SHF.R.U32.HI R10, RZ, R9.reuse, R10 ;  /* 0x00000009ff0a7219 */ /* 0x080fe4000001160a */
[--C-:B------:R-:W-:Y:S02]  /*1290*/  LOP3.LUT P1, RZ, R11, R9, R12.reuse, 0xf8, !PT ;  /* 0x000000090bff7212 */ /* 0x100fe4000782f80c */
[C---:B------:R-:W-:Y:S02]  /*12a0*/  LOP3.LUT P0, RZ, R10.reuse, 0x1, RZ, 0xc0, !PT ;  /* 0x000000010aff7812 */ /* 0x040fe4000780c0ff */
[----:B------:R-:W-:Y:S02]  /*12b0*/  LOP3.LUT P2, RZ, R10, 0x2, RZ, 0xc0, !PT ;  /* 0x000000020aff7812 */ /* 0x000fe4000784c0ff */
[----:B------:R-:W-:Y:S02]  /*12c0*/  SHF.R.U32.HI R7, RZ, R7, R12 ;  /* 0x00000007ff077219 */ /* 0x000fe4000001160c */
[----:B------:R-:W-:-:S02]  /*12d0*/  PLOP3.LUT P0, PT, P0, P1, P2, 0xe0, 0x0 ;  /* 0x000000000000781c */ /* 0x000fc40000703c20 */
[----:B------:R-:W-:Y:S02]  /*12e0*/  LOP3.LUT P1, RZ, R0, 0x7fffff, RZ, 0xc0, !PT ;  /* 0x007fffff00ff7812 */ /* 0x000fe4000782c0ff */
[----:B------:R-:W-:-:S05]  /*12f0*/  SEL R9, RZ, 0x1, !P0 ;  /* 0x00000001ff097807 */ /* 0x000fca0004000000 */
[----:B------:R-:W-:-:S05]  /*1300*/  IMAD.MOV R9, RZ, RZ, -R9 ;  /* 0x000000ffff097224 */ /* 0x000fca00078e0a09 */
[----:B------:R-:W-:-:S13]  /*1310*/  ISETP.GE.AND P0, PT, R9, RZ, PT ;  /* 0x000000ff0900720c */ /* 0x000fda0003f06270 */
[----:B------:R-:W-:-:S05]  /*1320*/  @!P0 VIADD R7, R7, 0x1 ;  /* 0x0000000107078836 */ /* 0x000fca0000000000 */
[----:B------:R-:W-:-:S04]  /*1330*/  @!P1 SHF.L.U32 R7, R7, 0x1, RZ ;  /* 0x0000000107079819 */ /* 0x000fc800000006ff */
[----:B------:R-:W-:Y:S01]  /*1340*/  LOP3.LUT R7, R7, 0x80000000, R0, 0xf8, !PT ;  /* 0x8000000007077812 */ /* 0x000fe200078ef800 */
[----:B------:R-:W-:Y:S06]  /*1350*/  BRA `(.L_x_120) ;  /* 0x0000000000047947 */ /* 0x000fec0003800000 */
.L_x_121:
[----:B------:R0:W1:Y:S02]  /*1360*/  MUFU.RCP R7, R0 ;  /* 0x0000000000077308 */ /* 0x0000640000001000 */
.L_x_120:
[----:B-1-3--:R-:W-:Y:S01]  /*1370*/  IMAD.MOV.U32 R9, RZ, RZ, R7 ;  /* 0x000000ffff097224 */ /* 0x00afe200078e0007 */
[----:B------:R-:W-:-:S04]  /*1380*/  MOV R7, 0x0 ;  /* 0x0000000000077802 */ /* 0x000fc80000000f00 */
[----:B0-2---:R-:W-:Y:S05]  /*1390*/  RET.REL.NODEC R6 `(lux_softmax_f16_kernel) ;  /* 0xffffffec06187950 */ /* 0x005fea0003c3ffff */
.L_x_122:
        /* <DEDUP_REMOVED lines=14> */
.L_x_175:


//--------------------- .text.lux_softmax_online_f32_kernel --------------------------
	.section	.text.lux_softmax_online_f32_kernel,"ax",@progbits
	.align	128
        .global         lux_softmax_online_f32_kernel
        .type           lux_softmax_online_f32_kernel,@function
        .size           lux_softmax_online_f32_kernel,(.L_x_176 - lux_softmax_online_f32_kernel)
        .other          lux_softmax_online_f32_kernel,@"STO_CUDA_ENTRY STV_DEFAULT"
lux_softmax_online_f32_kernel:
.text.lux_softmax_online_f32_kernel:
        /* <DEDUP_REMOVED lines=9> */
[----:B------:R-:W-:Y:S01]  /*0090*/  HFMA2 R8, -RZ, RZ, 0, 0 ;  /* 0x00000000ff087431 */ /* 0x000fe200000001ff */
[----:B------:R-:W-:-:S04]  /*00a0*/  MOV R9, 0xff800000 ;  /* 0xff80000000097802 */ /* 0x000fc80000000f00 */
[----:B------:R-:W3:Y:S01]  /*00b0*/  LDC.64 R2, c[0x0][0x388] ;  /* 0x0000e200ff027b82 */ /* 0x000ee20000000a00 */
[----:B-1----:R-:W-:Y:S01]  /*00c0*/  IMAD R4, R0, UR4, RZ ;  /* 0x0000000400047c24 */ /* 0x002fe2000f8e02ff */
[----:B0-----:R-:W-:-:S03]  /*00d0*/  ISETP.GE.U32.AND P0, PT, R5, R0, PT ;  /* 0x000000000500720c */ /* 0x001fc60003f06070 */
[----:B---3--:R-:W-:-:S10]  /*00e0*/  IMAD.WIDE.U32 R2, R4, 0x4, R2 ;  /* 0x0000000404027825 */ /* 0x008fd400078e0002 */
[----:B--2---:R-:W-:Y:S05]  /*00f0*/  @P0 BRA `(.L_x_124) ;  /* 0x0000000000880947 */ /* 0x004fea0003800000 */
[----:B------:R-:W0:Y:S01]  /*0100*/  LDC R6, c[0x0][0x360] ;  /* 0x0000d800ff067b82 */ /* 0x000e220000000800 */
[----:B------:R-:W-:Y:S01]  /*0110*/  BSSY.RECONVERGENT B1, `(.L_x_124) ;  /* 0x0000020000017945 */ /* 0x000fe20003800200 */
[----:B------:R-:W-:Y:S02]  /*0120*/  MOV R8, RZ ;  /* 0x000000ff00087202 */ /* 0x000fe40000000f00 */
[----:B------:R-:W-:Y:S02]  /*0130*/  MOV R12, 0xff800000 ;  /* 0xff800000000c7802 */ /* 0x000fe40000000f00 */
[----:B------:R-:W-:-:S07]  /*0140*/  MOV R7, R5 ;  /* 0x0000000500077202 */ /* 0x000fce0000000f00 */
.L_x_125:
[----:B------:R-:W-:-:S06]  /*0150*/  IMAD.WIDE.U32 R10, R7, 0x4, R2 ;  /* 0x00000004070a7825 */ /* 0x000fcc00078e0002 */
[----:B------:R-:W2:Y:S01]  /*0160*/  LDG.E.CONSTANT R10, desc[UR6][R10.64] ;  /* 0x000000060a0a7981 */ /* 0x000ea2000c1e9900 */
[----:B------:R-:W-:Y:S01]  /*0170*/  HFMA2 R17, -RZ, RZ, 3.7421875, 0 ;  /* 0x437c0000ff117431 */ /* 0x000fe200000001ff */
[----:B------:R-:W-:Y:S02]  /*0180*/  MOV R15, 0x3bbb989d ;  /* 0x3bbb989d000f7802 */ /* 0x000fe40000000f00 */
[----:B0-----:R-:W-:-:S04]  /*0190*/  IADD3 R7, PT, PT, R6, R7, RZ ;  /* 0x0000000706077210 */ /* 0x001fc80007ffe0ff */
[----:B------:R-:W-:Y:S02]  /*01a0*/  ISETP.GE.U32.AND P0, PT, R7, R0, PT ;  /* 0x000000000700720c */ /* 0x000fe40003f06070 */
[----:B--2---:R-:W-:-:S05]  /*01b0*/  FMNMX R9, R10, R12, !PT ;  /* 0x0000000c0a097209 */ /* 0x004fca0007800000 */
[----:B------:R-:W-:Y:S01]  /*01c0*/  FADD R12, -R9, R12 ;  /* 0x0000000c090c7221 */ /* 0x000fe20000000100 */
[----:B------:R-:W-:-:S03]  /*01d0*/  FADD R14, R10, -R9 ;  /* 0x800000090a0e7221 */ /* 0x000fc60000000000 */
[-C--:B------:R-:W-:Y:S01]  /*01e0*/  FFMA.SAT R13, R12, R15.reuse, 0.5 ;  /* 0x3f0000000c0d7423 */ /* 0x080fe2000000200f */
[----:B------:R-:W-:-:S03]  /*01f0*/  FFMA.SAT R16, R14, R15, 0.5 ;  /* 0x3f0000000e107423 */ /* 0x000fc6000000200f */
[-C--:B------:R-:W-:Y:S01]  /*0200*/  FFMA.RM R13, R13, R17.reuse, 12582913 ;  /* 0x4b4000010d0d7423 */ /* 0x080fe20000004011 */
[----:B------:R-:W-:-:S03]  /*0210*/  FFMA.RM R16, R16, R17, 12582913 ;  /* 0x4b40000110107423 */ /* 0x000fc60000004011 */
[C---:B------:R-:W-:Y:S01]  /*0220*/  FADD R15, R13.reuse, -12583039 ;  /* 0xcb40007f0d0f7421 */ /* 0x040fe20000000000 */
[----:B------:R-:W-:Y:S01]  /*0230*/  FADD R11, R16, -12583039 ;  /* 0xcb40007f100b7421 */ /* 0x000fe20000000000 */
[----:B------:R-:W-:Y:S02]  /*0240*/  SHF.L.U32 R13, R13, 0x17, RZ ;  /* 0x000000170d0d7819 */ /* 0x000fe400000006ff */
[----:B------:R-:W-:Y:S01]  /*0250*/  FFMA R15, R12, 1.4426950216293334961, -R15 ;  /* 0x3fb8aa3b0c0f7823 */ /* 0x000fe2000000080f */
[----:B------:R-:W-:Y:S01]  /*0260*/  FFMA R11, R14, 1.4426950216293334961, -R11 ;  /* 0x3fb8aa3b0e0b7823 */ /* 0x000fe2000000080b */
[----:B------:R-:W-:Y:S02]  /*0270*/  SHF.L.U32 R17, R16, 0x17, RZ ;  /* 0x0000001710117819 */ /* 0x000fe400000006ff */
[----:B------:R-:W-:Y:S01]  /*0280*/  FFMA R15, R12, 1.925963033500011079e-08, R15 ;  /* 0x32a570600c0f7823 */ /* 0x000fe2000000000f */
[----:B------:R-:W-:Y:S01]  /*0290*/  FFMA R11, R14, 1.925963033500011079e-08, R11 ;  /* 0x32a570600e0b7823 */ /* 0x000fe2000000000b */
[----:B------:R-:W-:-:S02]  /*02a0*/  MOV R12, R9 ;  /* 0x00000009000c7202 */ /* 0x000fc40000000f00 */
[----:B------:R-:W0:Y:S08]  /*02b0*/  MUFU.EX2 R10, R15 ;  /* 0x0000000f000a7308 */ /* 0x000e300000000800 */
[----:B------:R-:W1:Y:S01]  /*02c0*/  MUFU.EX2 R11, R11 ;  /* 0x0000000b000b7308 */ /* 0x000e620000000800 */
[----:B0-----:R-:W-:-:S04]  /*02d0*/  FMUL R13, R13, R10 ;  /* 0x0000000a0d0d7220 */ /* 0x001fc80000400000 */
[----:B------:R-:W-:-:S04]  /*02e0*/  FMUL R8, R13, R8 ;  /* 0x000000080d087220 */ /* 0x000fc80000400000 */
[----:B-1----:R-:W-:Y:S01]  /*02f0*/  FFMA R8, R17, R11, R8 ;  /* 0x0000000b11087223 */ /* 0x002fe20000000008 */
[----:B------:R-:W-:Y:S06]  /*0300*/  @!P0 BRA `(.L_x_125) ;  /* 0xfffffffc00908947 */ /* 0x000fec000383ffff */
[----:B------:R-:W-:Y:S05]  /*0310*/  BSYNC.RECONVERGENT B1 ;  /* 0x0000000000017941 */ /* 0x000fea0003800200 */
.L_x_124:
[----:B------:R-:W-:Y:S05]  /*0320*/  BSYNC.RECONVERGENT B0 ;  /* 0x0000000000007941 */ /* 0x000fea0003800200 */
.L_x_123:
[----:B------:R-:W0:Y:S01]  /*0330*/  SHFL.DOWN PT, R7, R9, 0x10, 0x1f ;  /* 0x0a001f0009077f89 */ /* 0x000e2200000e0000 */
[----:B------:R-:W-:Y:S01]  /*0340*/  HFMA2 R6, -RZ, RZ, 0.96630859375, -0.0022525787353515625 ;  /* 0x3bbb989dff067431 */ /* 0x000fe200000001ff */
[----:B0-----:R-:W-:-:S05]  /*0350*/  FMNMX R10, R7, R9, !PT ;  /* 0x00000009070a7209 */ /* 0x001fca0007800000 */
[----:B------:R-:W-:Y:S01]  /*0360*/  FADD R13, R7, -R10 ;  /* 0x8000000a070d7221 */ /* 0x000fe20000000000 */
[----:B------:R-:W-:Y:S01]  /*0370*/  MOV R7, 0x437c0000 ;  /* 0x437c000000077802 */ /* 0x000fe20000000f00 */
[----:B------:R-:W0:Y:S01]  /*0380*/  SHFL.DOWN PT, R17, R10, 0x8, 0x1f ;  /* 0x09001f000a117f89 */ /* 0x000e2200000e0000 */
[----:B------:R-:W-:Y:S01]  /*0390*/  FADD R15, -R10, R9 ;  /* 0x000000090a0f7221 */ /* 0x000fe20000000100 */
[----:B------:R-:W-:-:S04]  /*03a0*/  FFMA.SAT R12, R13, R6, 0.5 ;  /* 0x3f0000000d0c7423 */ /* 0x000fc80000002006 */
[----:B------:R-:W-:Y:S01]  /*03b0*/  FFMA.RM R16, R12, R7, 12582913 ;  /* 0x4b4000010c107423 */ /* 0x000fe20000004007 */
[----:B------:R-:W-:-:S03]  /*03c0*/  FFMA.SAT R12, R15, R6, 0.5 ;  /* 0x3f0000000f0c7423 */ /* 0x000fc60000002006 */
[----:B------:R-:W-:Y:S01]  /*03d0*/  FADD R14, R16, -12583039 ;  /* 0xcb40007f100e7421 */ /* 0x000fe20000000000 */
[----:B------:R-:W-:Y:S01]  /*03e0*/  FFMA.RM R11, R12, R7, 12582913 ;  /* 0x4b4000010c0b7423 */ /* 0x000fe20000004007 */
[----:B------:R-:W-:Y:S02]  /*03f0*/  SHF.L.U32 R20, R16, 0x17, RZ ;  /* 0x0000001710147819 */ /* 0x000fe400000006ff */
[----:B------:R-:W-:Y:S01]  /*0400*/  FFMA R14, R13, 1.4426950216293334961, -R14 ;  /* 0x3fb8aa3b0d0e7823 */ /* 0x000fe2000000080e */
[C---:B------:R-:W-:Y:S01]  /*0410*/  FADD R12, R11.reuse, -12583039 ;  /* 0xcb40007f0b0c7421 */ /* 0x040fe20000000000 */
[----:B------:R-:W-:Y:S02]  /*0420*/  SHF.L.U32 R16, R11, 0x17, RZ ;  /* 0x000000170b107819 */ /* 0x000fe400000006ff */
[----:B------:R-:W-:Y:S01]  /*0430*/  FFMA R18, R13, 1.925963033500011079e-08, R14 ;  /* 0x32a570600d127823 */ /* 0x000fe2000000000e */
[C---:B------:R-:W-:Y:S01]  /*0440*/  FFMA R12, R15.reuse, 1.4426950216293334961, -R12 ;  /* 0x3fb8aa3b0f0c7823 */ /* 0x040fe2000000080c */
[----:B------:R-:W1:Y:S02]  /*0450*/  SHFL.DOWN PT, R13, R8, 0x10, 0x1f ;  /* 0x0a001f00080d7f89 */ /* 0x000e6400000e0000 */
[----:B------:R2:W3:Y:S01]  /*0460*/  MUFU.EX2 R21, R18 ;  /* 0x0000001200157308 */ /* 0x0004e20000000800 */
[----:B------:R-:W-:Y:S01]  /*0470*/  FFMA R14, R15, 1.925963033500011079e-08, R12 ;  /* 0x32a570600f0e7823 */ /* 0x000fe2000000000c */
[----:B0-----:R-:W-:-:S05]  /*0480*/  FMNMX R9, R10, R17, !PT ;  /* 0x000000110a097209 */ /* 0x001fca0007800000 */
[--C-:B------:R-:W-:Y:S01]  /*0490*/  FADD R15, R10, -R9.reuse ;  /* 0x800000090a0f7221 */ /* 0x100fe20000000000 */
[----:B------:R0:W4:Y:S01]  /*04a0*/  MUFU.EX2 R19, R14 ;  /* 0x0000000e00137308 */ /* 0x0001220000000800 */
[----:B------:R-:W-:Y:S01]  /*04b0*/  FADD R17, R17, -R9 ;  /* 0x8000000911117221 */ /* 0x000fe20000000000 */
[----:B------:R-:W5:Y:S01]  /*04c0*/  SHFL.DOWN PT, R12, R9, 0x4, 0x1f ;  /* 0x08801f00090c7f89 */ /* 0x000f6200000e0000 */
[-C--:B--2---:R-:W-:Y:S02]  /*04d0*/  FFMA.SAT R18, R15, R6.reuse, 0.5 ;  /* 0x3f0000000f127423 */ /* 0x084fe40000002006 */
[----:B------:R-:W-:Y:S02]  /*04e0*/  FFMA.SAT R22, R17, R6, 0.5 ;  /* 0x3f00000011167423 */ /* 0x000fe40000002006 */
[-C--:B------:R-:W-:Y:S02]  /*04f0*/  FFMA.RM R11, R18, R7.reuse, 12582913 ;  /* 0x4b400001120b7423 */ /* 0x080fe40000004007 */
[----:B------:R-:W-:Y:S01]  /*0500*/  FFMA.RM R10, R22, R7, 12582913 ;  /* 0x4b400001160a7423 */ /* 0x000fe20000004007 */
[----:B---3--:R-:W-:Y:S01]  /*0510*/  FMUL R20, R20, R21 ;  /* 0x0000001514147220 */ /* 0x008fe20000400000 */
[C---:B0-----:R-:W-:Y:S01]  /*0520*/  FADD R14, R11.reuse, -12583039 ;  /* 0xcb40007f0b0e7421 */ /* 0x041fe20000000000 */
[----:B------:R-:W-:Y:S01]  /*0530*/  SHF.L.U32 R11, R11, 0x17, RZ ;  /* 0x000000170b0b7819 */ /* 0x000fe200000006ff */
[C---:B------:R-:W-:Y:S01]  /*0540*/  FADD R22, R10.reuse, -12583039 ;  /* 0xcb40007f0a167421 */ /* 0x040fe20000000000 */
[----:B-1----:R-:W-:Y:S01]  /*0550*/  FMUL R20, R13, R20 ;  /* 0x000000140d147220 */ /* 0x002fe20000400000 */
[----:B------:R-:W-:Y:S01]  /*0560*/  FFMA R14, R15, 1.4426950216293334961, -R14 ;  /* 0x3fb8aa3b0f0e7823 */ /* 0x000fe2000000080e */
[----:B------:R-:W-:Y:S01]  /*0570*/  SHF.L.U32 R10, R10, 0x17, RZ ;  /* 0x000000170a0a7819 */ /* 0x000fe200000006ff */
[----:B----4-:R-:W-:Y:S01]  /*0580*/  FMUL R19, R16, R19 ;  /* 0x0000001310137220 */ /* 0x010fe20000400000 */
[----:B------:R-:W-:Y:S01]  /*0590*/  FFMA R22, R17, 1.4426950216293334961, -R22 ;  /* 0x3fb8aa3b11167823 */ /* 0x000fe20000000816 */
[----:B------:R-:W-:-:S02]  /*05a0*/  FFMA R16, R15, 1.925963033500011079e-08, R14 ;  /* 0x32a570600f107823 */ /* 0x000fc4000000000e */
[----:B------:R-:W-:Y:S01]  /*05b0*/  FFMA R8, R19, R8, R20 ;  /* 0x0000000813087223 */ /* 0x000fe20000000014 */
[----:B------:R-:W-:-:S03]  /*05c0*/  FFMA R22, R17, 1.925963033500011079e-08, R22 ;  /* 0x32a5706011167823 */ /* 0x000fc60000000016 */
[----:B------:R-:W0:Y:S01]  /*05d0*/  MUFU.EX2 R16, R16 ;  /* 0x0000001000107308 */ /* 0x000e220000000800 */
[----:B------:R-:W1:Y:S01]  /*05e0*/  SHFL.DOWN PT, R14, R8, 0x8, 0x1f ;  /* 0x09001f00080e7f89 */ /* 0x000e6200000e0000 */
[----:B-----5:R-:W-:-:S05]  /*05f0*/  FMNMX R13, R9, R12, !PT ;  /* 0x0000000c090d7209 */ /* 0x020fca0007800000 */
[--C-:B------:R-:W-:Y:S01]  /*0600*/  FADD R17, R12, -R13.reuse ;  /* 0x8000000d0c117221 */ /* 0x100fe20000000000 */
[----:B------:R-:W2:Y:S01]  /*0610*/  MUFU.EX2 R19, R22 ;  /* 0x0000001600137308 */ /* 0x000ea20000000800 */
[----:B------:R-:W3:Y:S01]  /*0620*/  SHFL.DOWN PT, R12, R13, 0x2, 0x1f ;  /* 0x08401f000d0c7f89 */ /* 0x000ee200000e0000 */
[----:B------:R-:W-:Y:S01]  /*0630*/  FADD R15, R9, -R13 ;  /* 0x8000000d090f7221 */ /* 0x000fe20000000000 */
[----:B------:R-:W-:-:S04]  /*0640*/  FFMA.SAT R18, R17, R6, 0.5 ;  /* 0x3f00000011127423 */ /* 0x000fc80000002006 */
[----:B------:R-:W-:Y:S01]  /*0650*/  FFMA.RM R9, R18, R7, 12582913 ;  /* 0x4b40000112097423 */ /* 0x000fe20000004007 */
[----:B------:R-:W-:Y:S01]  /*0660*/  FFMA.SAT R18, R15, R6, 0.5 ;  /* 0x3f0000000f127423 */ /* 0x000fe20000002006 */
[----:B0-----:R-:W-:Y:S02]  /*0670*/  FMUL R11, R11, R16 ;  /* 0x000000100b0b7220 */ /* 0x001fe40000400000 */
[----:B------:R-:W-:-:S04]  /*0680*/  FADD R20, R9, -12583039 ;  /* 0xcb40007f09147421 */ /* 0x000fc80000000000 */
[C---:B------:R-:W-:Y:S01]  /*0690*/  FFMA R20, R17.reuse, 1.4426950216293334961, -R20 ;  /* 0x3fb8aa3b11147823 */ /* 0x040fe20000000814 */
[----:B--2---:R-:W-:Y:S01]  /*06a0*/  FMUL R19, R10, R19 ;  /* 0x000000130a137220 */ /* 0x004fe20000400000 */
[----:B------:R-:W-:Y:S02]  /*06b0*/  FFMA.RM R10, R18, R7, 12582913 ;  /* 0x4b400001120a7423 */ /* 0x000fe40000004007 */
[----:B------:R-:W-:Y:S01]  /*06c0*/  FFMA R20, R17, 1.925963033500011079e-08, R20 ;  /* 0x32a5706011147823 */ /* 0x000fe20000000014 */
[----:B------:R-:W-:Y:S01]  /*06d0*/  SHF.L.U32 R18, R9, 0x17, RZ ;  /* 0x0000001709127819 */ /* 0x000fe200000006ff */
[----:B-1----:R-:W-:Y:S01]  /*06e0*/  FMUL R19, R14, R19 ;  /* 0x000000130e137220 */ /* 0x002fe20000400000 */
[----:B------:R-:W-:Y:S01]  /*06f0*/  FADD R14, R10, -12583039 ;  /* 0xcb40007f0a0e7421 */ /* 0x000fe20000000000 */
[----:B------:R-:W0:Y:S02]  /*0700*/  MUFU.EX2 R21, R20 ;  /* 0x0000001400157308 */ /* 0x000e240000000800 */
[----:B------:R-:W-:Y:S01]  /*0710*/  FFMA R11, R8, R11, R19 ;  /* 0x0000000b080b7223 */ /* 0x000fe20000000013 */
[----:B------:R-:W-:-:S04]  /*0720*/  FFMA R8, R15, 1.4426950216293334961, -R14 ;  /* 0x3fb8aa3b0f087823 */ /* 0x000fc8000000080e */
[----:B------:R-:W1:Y:S01]  /*0730*/  SHFL.DOWN PT, R14, R11, 0x4, 0x1f ;  /* 0x08801f000b0e7f89 */ /* 0x000e6200000e0000 */
[----:B------:R-:W-:Y:S01]  /*0740*/  FFMA R16, R15, 1.925963033500011079e-08, R8 ;  /* 0x32a570600f107823 */ /* 0x000fe20000000008 */
[----:B---3--:R-:W-:-:S03]  /*0750*/  FMNMX R8, R13, R12, !PT ;  /* 0x0000000c0d087209 */ /* 0x008fc60007800000 */
[----:B------:R2:W3:Y:S02]  /*0760*/  MUFU.EX2 R19, R16 ;  /* 0x0000001000137308 */ /* 0x0004e40000000800 */
[--C-:B------:R-:W-:Y:S01]  /*0770*/  FADD R17, R13, -R8.reuse ;  /* 0x800000080d117221 */ /* 0x100fe20000000000 */
[----:B------:R-:W-:Y:S01]  /*0780*/  FADD R15, R12, -R8 ;  /* 0x800000080c0f7221 */ /* 0x000fe20000000000 */
[----:B------:R-:W4:Y:S01]  /*0790*/  SHFL.DOWN PT, R13, R8, 0x1, 0x1f ;  /* 0x08201f00080d7f89 */ /* 0x000f2200000e0000 */
[----:B------:R-:W-:Y:S01]  /*07a0*/  SHF.L.U32 R12, R10, 0x17, RZ ;  /* 0x000000170a0c7819 */ /* 0x000fe200000006ff */
[-C--:B------:R-:W-:Y:S01]  /*07b0*/  FFMA.SAT R22, R17, R6.reuse, 0.5 ;  /* 0x3f00000011167423 */ /* 0x080fe20000002006 */
[----:B------:R-:W-:Y:S01]  /*07c0*/  FFMA.SAT R10, R15, R6, 0.5 ;  /* 0x3f0000000f0a7423 */ /* 0x000fe20000002006 */
[----:B0-----:R-:W-:Y:S02]  /*07d0*/  FMUL R21, R18, R21 ;  /* 0x0000001512157220 */ /* 0x001fe40000400000 */
[-C--:B------:R-:W-:Y:S01]  /*07e0*/  FFMA.RM R9, R22, R7.reuse, 12582913 ;  /* 0x4b40000116097423 */ /* 0x080fe20000004007 */
[----:B------:R-:W-:-:S03]  /*07f0*/  FFMA.RM R10, R10, R7, 12582913 ;  /* 0x4b4000010a0a7423 */ /* 0x000fc60000004007 */
[----:B------:R-:W-:Y:S01]  /*0800*/  FADD R20, R9, -12583039 ;  /* 0xcb40007f09147421 */ /* 0x000fe20000000000 */
[C---:B--2---:R-:W-:Y:S01]  /*0810*/  FADD R16, R10.reuse, -12583039 ;  /* 0xcb40007f0a107421 */ /* 0x044fe20000000000 */
[----:B------:R-:W-:Y:S01]  /*0820*/  SHF.L.U32 R10, R10, 0x17, RZ ;  /* 0x000000170a0a7819 */ /* 0x000fe200000006ff */
[----:B---3--:R-:W-:Y:S01]  /*0830*/  FMUL R12, R12, R19 ;  /* 0x000000130c0c7220 */ /* 0x008fe20000400000 */
[----:B------:R-:W-:Y:S01]  /*0840*/  FFMA R20, R17, 1.4426950216293334961, -R20 ;  /* 0x3fb8aa3b11147823 */ /* 0x000fe20000000814 */
[----:B-1----:R-:W-:Y:S01]  /*0850*/  FMUL R14, R14, R21 ;  /* 0x000000150e0e7220 */ /* 0x002fe20000400000 */
[----:B------:R-:W-:Y:S02]  /*0860*/  FFMA R16, R15, 1.4426950216293334961, -R16 ;  /* 0x3fb8aa3b0f107823 */ /* 0x000fe40000000810 */
[----:B------:R-:W-:Y:S01]  /*0870*/  FFMA R20, R17, 1.925963033500011079e-08, R20 ;  /* 0x32a5706011147823 */ /* 0x000fe20000000014 */
[----:B------:R-:W-:Y:S01]  /*0880*/  FFMA R11, R11, R12, R14 ;  /* 0x0000000c0b0b7223 */ /* 0x000fe2000000000e */
[----:B------:R-:W-:Y:S01]  /*0890*/  FFMA R19, R15, 1.925963033500011079e-08, R16 ;  /* 0x32a570600f137823 */ /* 0x000fe20000000010 */
[----:B------:R-:W-:Y:S01]  /*08a0*/  LOP3.LUT P0, R12, R5, 0x1f, RZ, 0xc0, !PT ;  /* 0x0000001f050c7812 */ /* 0x000fe2000780c0ff */
[----:B------:R-:W0:Y:S01]  /*08b0*/  MUFU.EX2 R17, R20 ;  /* 0x0000001400117308 */ /* 0x000e220000000800 */
[----:B------:R-:W-:Y:S01]  /*08c0*/  SHF.L.U32 R16, R9, 0x17, RZ ;  /* 0x0000001709107819 */ /* 0x000fe200000006ff */
[----:B------:R-:W1:Y:S01]  /*08d0*/  SHFL.DOWN PT, R15, R11, 0x2, 0x1f ;  /* 0x08401f000b0f7f89 */ /* 0x000e6200000e0000 */
[----:B----4-:R-:W-:-:S05]  /*08e0*/  FMNMX R14, R8, R13, !PT ;  /* 0x0000000d080e7209 */ /* 0x010fca0007800000 */
[----:B------:R-:W2:Y:S01]  /*08f0*/  MUFU.EX2 R19, R19 ;  /* 0x0000001300137308 */ /* 0x000ea20000000800 */
[--C-:B------:R-:W-:Y:S01]  /*0900*/  FADD R13, R13, -R14.reuse ;  /* 0x8000000e0d0d7221 */ /* 0x100fe20000000000 */
[----:B------:R-:W-:-:S03]  /*0910*/  FADD R9, R8, -R14 ;  /* 0x8000000e08097221 */ /* 0x000fc60000000000 */
[----:B------:R-:W-:-:S04]  /*0920*/  FFMA.SAT R18, R13, R6, 0.5 ;  /* 0x3f0000000d127423 */ /* 0x000fc80000002006 */
[----:B------:R-:W-:Y:S01]  /*0930*/  FFMA.RM R8, R18, R7, 12582913 ;  /* 0x4b40000112087423 */ /* 0x000fe20000004007 */
[----:B0-----:R-:W-:Y:S01]  /*0940*/  FMUL R18, R16, R17 ;  /* 0x0000001110127220 */ /* 0x001fe20000400000 */
[----:B------:R-:W-:Y:S02]  /*0950*/  FFMA.SAT R16, R9, R6, 0.5 ;  /* 0x3f00000009107423 */ /* 0x000fe40000002006 */
[C---:B------:R-:W-:Y:S01]  /*0960*/  FADD R22, R8.reuse, -12583039 ;  /* 0xcb40007f08167421 */ /* 0x040fe20000000000 */
[----:B------:R-:W-:Y:S01]  /*0970*/  SHF.L.U32 R8, R8, 0x17, RZ ;  /* 0x0000001708087819 */ /* 0x000fe200000006ff */
[----:B------:R-:W-:Y:S01]  /*0980*/  FFMA.RM R16, R16, R7, 12582913 ;  /* 0x4b40000110107423 */ /* 0x000fe20000004007 */
[----:B--2---:R-:W-:Y:S01]  /*0990*/  FMUL R20, R10, R19 ;  /* 0x000000130a147220 */ /* 0x004fe20000400000 */
[----:B------:R-:W-:Y:S01]  /*09a0*/  FFMA R22, R13, 1.4426950216293334961, -R22 ;  /* 0x3fb8aa3b0d167823 */ /* 0x000fe20000000816 */
[----:B------:R-:W0:Y:S02]  /*09b0*/  @!P0 S2R R10, SR_CgaCtaId ;  /* 0x00000000000a8919 */ /* 0x000e240000008800 */
[----:B-1----:R-:W-:Y:S01]  /*09c0*/  FMUL R20, R15, R20 ;  /* 0x000000140f147220 */ /* 0x002fe20000400000 */
[----:B------:R-:W-:Y:S01]  /*09d0*/  FFMA R13, R13, 1.925963033500011079e-08, R22 ;  /* 0x32a570600d0d7823 */ /* 0x000fe20000000016 */
[C---:B------:R-:W-:Y:S01]  /*09e0*/  FADD R22, R16.reuse, -12583039 ;  /* 0xcb40007f10167421 */ /* 0x040fe20000000000 */
[----:B------:R-:W-:Y:S01]  /*09f0*/  SHF.L.U32 R16, R16, 0x17, RZ ;  /* 0x0000001710107819 */ /* 0x000fe200000006ff */
[----:B------:R-:W-:Y:S01]  /*0a00*/  FFMA R18, R11, R18, R20 ;  /* 0x000000120b127223 */ /* 0x000fe20000000014 */
[----:B------:R-:W-:Y:S01]  /*0a10*/  @!P0 MOV R15, 0x400 ;  /* 0x00000400000f8802 */ /* 0x000fe20000000f00 */
[C---:B------:R-:W-:Y:S01]  /*0a20*/  FFMA R22, R9.reuse, 1.4426950216293334961, -R22 ;  /* 0x3fb8aa3b09167823 */ /* 0x040fe20000000816 */
[----:B------:R-:W1:Y:S02]  /*0a30*/  MUFU.EX2 R13, R13 ;  /* 0x0000000d000d7308 */ /* 0x000e640000000800 */
[----:B------:R-:W2:Y:S01]  /*0a40*/  SHFL.DOWN PT, R11, R18, 0x1, 0x1f ;  /* 0x08201f00120b7f89 */ /* 0x000ea200000e0000 */
[----:B------:R-:W-:-:S05]  /*0a50*/  FFMA R22, R9, 1.925963033500011079e-08, R22 ;  /* 0x32a5706009167823 */ /* 0x000fca0000000016 */
[----:B------:R-:W3:Y:S01]  /*0a60*/  MUFU.EX2 R9, R22 ;  /* 0x0000001600097308 */ /* 0x000ee20000000800 */
[----:B-1----:R-:W-:Y:S01]  /*0a70*/  FMUL R8, R8, R13 ;  /* 0x0000000d08087220 */ /* 0x002fe20000400000 */
[----:B0-----:R-:W-:Y:S01]  /*0a80*/  @!P0 LEA R10, R10, R15, 0x18 ;  /* 0x0000000f0a0a8211 */ /* 0x001fe200078ec0ff */
[----:B---3--:R-:W-:Y:S02]  /*0a90*/  FMUL R9, R16, R9 ;  /* 0x0000000910097220 */ /* 0x008fe40000400000 */
[----:B--2---:R-:W-:Y:S01]  /*0aa0*/  FMUL R11, R11, R8 ;  /* 0x000000080b0b7220 */ /* 0x004fe20000400000 */
[----:B------:R-:W-:-:S03]  /*0ab0*/  @!P0 LEA.HI R13, R5, R10, RZ, 0x1e ;  /* 0x0000000a050d8211 */ /* 0x000fc600078ff0ff */
[----:B------:R-:W-:Y:S02]  /*0ac0*/  FFMA R18, R18, R9, R11 ;  /* 0x0000000912127223 */ /* 0x000fe4000000000b */
[----:B------:R0:W-:Y:S04]  /*0ad0*/  @!P0 STS [R13], R14 ;  /* 0x0000000e0d008388 */ /* 0x0001e80000000800 */
[----:B------:R0:W-:Y:S01]  /*0ae0*/  @!P0 STS [R13+0x4], R18 ;  /* 0x000004120d008388 */ /* 0x0001e20000000800 */
        /* <DEDUP_REMOVED lines=9> */
[----:B0-----:R-:W-:Y:S02]  /*0b80*/  @!P0 LEA R11, R9, R8, 0x18 ;  /* 0x00000008090b8211 */ /* 0x001fe400078ec0ff */
[----:B------:R-:W-:Y:S02]  /*0b90*/  MOV R8, 0xff800000 ;  /* 0xff80000000087802 */ /* 0x000fe40000000f00 */
[----:B------:R-:W-:Y:S02]  /*0ba0*/  MOV R9, RZ ;  /* 0x000000ff00097202 */ /* 0x000fe40000000f00 */
[----:B------:R-:W-:-:S05]  /*0bb0*/  @!P0 LEA R10, R12, R11, 0x3 ;  /* 0x0000000b0c0a8211 */ /* 0x000fca00078e18ff */
[----:B------:R0:W1:Y:S01]  /*0bc0*/  @!P0 LDS.64 R8, [R10] ;  /* 0x000000000a088984 */ /* 0x0000620000000a00 */
[----:B------:R-:W-:Y:S01]  /*0bd0*/  ISETP.NE.AND P0, PT, R12, RZ, PT ;  /* 0x000000ff0c00720c */ /* 0x000fe20003f05270 */
[----:B------:R-:W-:-:S12]  /*0be0*/  BRA.DIV UR4, `(.L_x_127) ;  /* 0x0000000a04947947 */ /* 0x000fd8000b800000 */
[----:B-1----:R-:W1:Y:S02]  /*0bf0*/  SHFL.DOWN PT, R17, R8, 0x10, 0x1f ;  /* 0x0a001f0008117f89 */ /* 0x002e6400000e0000 */
[----:B-1----:R-:W-:-:S05]  /*0c00*/  FMNMX R15, R17, R8, !PT ;  /* 0x00000008110f7209 */ /* 0x002fca0007800000 */
[----:B------:R-:W-:Y:S01]  /*0c10*/  FADD R17, R17, -R15 ;  /* 0x8000000f11117221 */ /* 0x000fe20000000000 */
[----:B------:R-:W-:Y:S01]  /*0c20*/  FADD R13, -R15, R8 ;  /* 0x000000080f0d7221 */ /* 0x000fe20000000100 */
[----:B------:R-:W1:Y:S02]  /*0c30*/  SHFL.DOWN PT, R14, R15, 0x8, 0x1f ;  /* 0x09001f000f0e7f89 */ /* 0x000e6400000e0000 */
[----:B0-----:R-:W-:-:S04]  /*0c40*/  FFMA.SAT R10, R17, R6, 0.5 ;  /* 0x3f000000110a7423 */ /* 0x001fc80000002006 */
        /* <DEDUP_REMOVED lines=9> */
[----:B------:R-:W-:-:S03]  /*0ce0*/  FFMA R8, R13, 1.4426950216293334961, -R8 ;  /* 0x3fb8aa3b0d087823 */ /* 0x000fc60000000808 */
[----:B------:R-:W0:Y:S01]  /*0cf0*/  MUFU.EX2 R21, R18 ;  /* 0x0000001200157308 */ /* 0x000e220000000800 */
[----:B------:R-:W-:Y:S01]  /*0d00*/  FFMA R12, R13, 1.925963033500011079e-08, R8 ;  /* 0x32a570600d0c7823 */ /* 0x000fe20000000008 */
[C---:B-1----:R-:W-:Y:S01]  /*0d10*/  FMNMX R8, R15.reuse, R14, !PT ;  /* 0x0000000e0f087209 */ /* 0x042fe20007800000 */
[----:B------:R-:W1:Y:S04]  /*0d20*/  SHFL.DOWN PT, R13, R9, 0x10, 0x1f ;  /* 0x0a001f00090d7f89 */ /* 0x000e6800000e0000 */
[--C-:B------:R-:W-:Y:S01]  /*0d30*/  FADD R19, R14, -R8.reuse ;  /* 0x800000080e137221 */ /* 0x100fe20000000000 */
[----:B------:R-:W2:Y:S01]  /*0d40*/  MUFU.EX2 R12, R12 ;  /* 0x0000000c000c7308 */ /* 0x000ea20000000800 */
[----:B------:R-:W-:Y:S01]  /*0d50*/  FADD R15, R15, -R8 ;  /* 0x800000080f0f7221 */ /* 0x000fe20000000000 */
[----:B------:R-:W3:Y:S01]  /*0d60*/  SHFL.DOWN PT, R17, R8, 0x4, 0x1f ;  /* 0x08801f0008117f89 */ /* 0x000ee200000e0000 */
[----:B------:R-:W-:-:S02]  /*0d70*/  FFMA.SAT R10, R19, R6, 0.5 ;  /* 0x3f000000130a7423 */ /* 0x000fc40000002006 */
[----:B------:R-:W-:Y:S02]  /*0d80*/  FFMA.SAT R14, R15, R6, 0.5 ;  /* 0x3f0000000f0e7423 */ /* 0x000fe40000002006 */
[----:B------:R-:W-:Y:S01]  /*0d90*/  FFMA.RM R10, R10, R7, 12582913 ;  /* 0x4b4000010a0a7423 */ /* 0x000fe20000004007 */
[----:B0-----:R-:W-:-:S03]  /*0da0*/  FMUL R16, R16, R21 ;  /* 0x0000001510107220 */ /* 0x001fc60000400000 */
[C---:B------:R-:W-:Y:S01]  /*0db0*/  FADD R18, R10.reuse, -12583039 ;  /* 0xcb40007f0a127421 */ /* 0x040fe20000000000 */
[----:B------:R-:W-:-:S03]  /*0dc0*/  SHF.L.U32 R10, R10, 0x17, RZ ;  /* 0x000000170a0a7819 */ /* 0x000fc600000006ff */
[----:B------:R-:W-:Y:S01]  /*0dd0*/  FFMA R18, R19, 1.4426950216293334961, -R18 ;  /* 0x3fb8aa3b13127823 */ /* 0x000fe20000000812 */
[----:B--2---:R-:W-:Y:S01]  /*0de0*/  FMUL R12, R11, R12 ;  /* 0x0000000c0b0c7220 */ /* 0x004fe20000400000 */
[----:B------:R-:W-:Y:S01]  /*0df0*/  FFMA.RM R11, R14, R7, 12582913 ;  /* 0x4b4000010e0b7423 */ /* 0x000fe20000004007 */
[----:B-1----:R-:W-:Y:S01]  /*0e00*/  FMUL R13, R13, R16 ;  /* 0x000000100d0d7220 */ /* 0x002fe20000400000 */
[----:B------:R-:W-:Y:S02]  /*0e10*/  FFMA R18, R19, 1.925963033500011079e-08, R18 ;  /* 0x32a5706013127823 */ /* 0x000fe40000000012 */
[C---:B------:R-:W-:Y:S01]  /*0e20*/  FADD R14, R11.reuse, -12583039 ;  /* 0xcb40007f0b0e7421 */ /* 0x040fe20000000000 */
[----:B------:R-:W-:Y:S01]  /*0e30*/  FFMA R9, R12, R9, R13 ;  /* 0x000000090c097223 */ /* 0x000fe2000000000d */
[----:B------:R0:W1:Y:S01]  /*0e40*/  MUFU.EX2 R21, R18 ;  /* 0x0000001200157308 */ /* 0x0000620000000800 */
[----:B------:R-:W-:Y:S01]  /*0e50*/  SHF.L.U32 R11, R11, 0x17, RZ ;  /* 0x000000170b0b7819 */ /* 0x000fe200000006ff */
[----:B------:R-:W-:-:S02]  /*0e60*/  FFMA R14, R15, 1.4426950216293334961, -R14 ;  /* 0x3fb8aa3b0f0e7823 */ /* 0x000fc4000000080e */
[----:B------:R-:W2:Y:S02]  /*0e70*/  SHFL.DOWN PT, R13, R9, 0x8, 0x1f ;  /* 0x09001f00090d7f89 */ /* 0x000ea400000e0000 */
[----:B------:R-:W-:Y:S01]  /*0e80*/  FFMA R12, R15, 1.925963033500011079e-08, R14 ;  /* 0x32a570600f0c7823 */ /* 0x000fe2000000000e */
[----:B---3--:R-:W-:-:S05]  /*0e90*/  FMNMX R14, R8, R17, !PT ;  /* 0x00000011080e7209 */ /* 0x008fca0007800000 */
[----:B------:R-:W3:Y:S01]  /*0ea0*/  MUFU.EX2 R12, R12 ;  /* 0x0000000c000c7308 */ /* 0x000ee20000000800 */
[--C-:B------:R-:W-:Y:S01]  /*0eb0*/  FADD R19, R17, -R14.reuse ;  /* 0x8000000e11137221 */ /* 0x100fe20000000000 */
[----:B------:R-:W4:Y:S01]  /*0ec0*/  SHFL.DOWN PT, R15, R14, 0x2, 0x1f ;  /* 0x08401f000e0f7f89 */ /* 0x000f2200000e0000 */
[----:B------:R-:W-:Y:S02]  /*0ed0*/  FADD R17, R8, -R14 ;  /* 0x8000000e08117221 */ /* 0x000fe40000000000 */
[-C--:B------:R-:W-:Y:S02]  /*0ee0*/  FFMA.SAT R16, R19, R6.reuse, 0.5 ;  /* 0x3f00000013107423 */ /* 0x080fe40000002006 */
[----:B0-----:R-:W-:Y:S02]  /*0ef0*/  FFMA.SAT R18, R17, R6, 0.5 ;  /* 0x3f00000011127423 */ /* 0x001fe40000002006 */
[----:B------:R-:W-:Y:S01]  /*0f00*/  FFMA.RM R8, R16, R7, 12582913 ;  /* 0x4b40000110087423 */ /* 0x000fe20000004007 */
[----:B-1----:R-:W-:Y:S01]  /*0f10*/  FMUL R16, R10, R21 ;  /* 0x000000150a107220 */ /* 0x002fe20000400000 */
[----:B------:R-:W-:-:S02]  /*0f20*/  FFMA.RM R10, R18, R7, 12582913 ;  /* 0x4b400001120a7423 */ /* 0x000fc40000004007 */
[C---:B------:R-:W-:Y:S01]  /*0f30*/  FADD R20, R8.reuse, -12583039 ;  /* 0xcb40007f08147421 */ /* 0x040fe20000000000 */
[----:B------:R-:W-:Y:S01]  /*0f40*/  SHF.L.U32 R8, R8, 0x17, RZ ;  /* 0x0000001708087819 */ /* 0x000fe200000006ff */
[C---:B------:R-:W-:Y:S01]  /*0f50*/  FADD R18, R10.reuse, -12583039 ;  /* 0xcb40007f0a127421 */ /* 0x040fe20000000000 */
[----:B--2---:R-:W-:Y:S01]  /*0f60*/  FMUL R16, R13, R16 ;  /* 0x000000100d107220 */ /* 0x004fe20000400000 */
[----:B---3--:R-:W-:Y:S01]  /*0f70*/  FMUL R12, R11, R12 ;  /* 0x0000000c0b0c7220 */ /* 0x008fe20000400000 */
[----:B------:R-:W-:Y:S01]  /*0f80*/  FFMA R20, R19, 1.4426950216293334961, -R20 ;  /* 0x3fb8aa3b13147823 */ /* 0x000fe20000000814 */
[----:B------:R-:W-:Y:S01]  /*0f90*/  FFMA R18, R17, 1.4426950216293334961, -R18 ;  /* 0x3fb8aa3b11127823 */ /* 0x000fe20000000812 */
[----:B------:R-:W-:Y:S01]  /*0fa0*/  SHF.L.U32 R10, R10, 0x17, RZ ;  /* 0x000000170a0a7819 */ /* 0x000fe200000006ff */
[----:B------:R-:W-:Y:S01]  /*0fb0*/  FFMA R13, R9, R12, R16 ;  /* 0x0000000c090d7223 */ /* 0x000fe20000000010 */
[----:B------:R-:W-:Y:S01]  /*0fc0*/  FFMA R20, R19, 1.925963033500011079e-08, R20 ;  /* 0x32a5706013147823 */ /* 0x000fe20000000014 */
[----:B------:R-:W-:-:S03]  /*0fd0*/  FFMA R18, R17, 1.925963033500011079e-08, R18 ;  /* 0x32a5706011127823 */ /* 0x000fc60000000012 */
[----:B------:R-:W0:Y:S01]  /*0fe0*/  SHFL.DOWN PT, R16, R13, 0x4, 0x1f ;  /* 0x08801f000d107f89 */ /* 0x000e2200000e0000 */
[----:B------:R-:W1:Y:S01]  /*0ff0*/  MUFU.EX2 R19, R20 ;  /* 0x0000001400137308 */ /* 0x000e620000000800 */
[----:B----4-:R-:W-:-:S05]  /*1000*/  FMNMX R9, R14, R15, !PT ;  /* 0x0000000f0e097209 */ /* 0x010fca0007800000 */
[--C-:B------:R-:W-:Y:S01]  /*1010*/  FADD R21, R15, -R9.reuse ;  /* 0x800000090f157221 */ /* 0x100fe20000000000 */
[----:B------:R-:W-:Y:S01]  /*1020*/  FADD R15, R14, -R9 ;  /* 0x800000090e0f7221 */ /* 0x000fe20000000000 */
[----:B------:R-:W2:Y:S02]  /*1030*/  MUFU.EX2 R17, R18 ;  /* 0x0000001200117308 */ /* 0x000ea40000000800 */
[----:B------:R-:W-:-:S04]  /*1040*/  FFMA.SAT R12, R21, R6, 0.5 ;  /* 0x3f000000150c7423 */ /* 0x000fc80000002006 */
[----:B------:R-:W-:Y:S01]  /*1050*/  FFMA.RM R11, R12, R7, 12582913 ;  /* 0x4b4000010c0b7423 */ /* 0x000fe20000004007 */
[----:B------:R-:W-:Y:S01]  /*1060*/  FFMA.SAT R12, R15, R6, 0.5 ;  /* 0x3f0000000f0c7423 */ /* 0x000fe20000002006 */
[----:B-1----:R-:W-:Y:S02]  /*1070*/  FMUL R19, R8, R19 ;  /* 0x0000001308137220 */ /* 0x002fe40000400000 */
[C---:B------:R-:W-:Y:S01]  /*1080*/  FADD R14, R11.reuse, -12583039 ;  /* 0xcb40007f0b0e7421 */ /* 0x040fe20000000000 */
[----:B------:R-:W-:Y:S01]  /*1090*/  FFMA.RM R12, R12, R7, 12582913 ;  /* 0x4b4000010c0c7423 */ /* 0x000fe20000004007 */
[----:B------:R-:W-:Y:S02]  /*10a0*/  SHF.L.U32 R11, R11, 0x17, RZ ;  /* 0x000000170b0b7819 */ /* 0x000fe400000006ff */
[C---:B------:R-:W-:Y:S01]  /*10b0*/  FFMA R14, R21.reuse, 1.4426950216293334961, -R14 ;  /* 0x3fb8aa3b150e7823 */ /* 0x040fe2000000080e */
[----:B0-----:R-:W-:Y:S01]  /*10c0*/  FMUL R16, R16, R19 ;  /* 0x0000001310107220 */ /* 0x001fe20000400000 */
[----:B------:R-:W-:Y:S01]  /*10d0*/  FADD R8, R12, -12583039 ;  /* 0xcb40007f0c087421 */ /* 0x000fe20000000000 */
[----:B--2---:R-:W-:Y:S01]  /*10e0*/  FMUL R10, R10, R17 ;  /* 0x000000110a0a7220 */ /* 0x004fe20000400000 */
[----:B------:R-:W-:Y:S01]  /*10f0*/  FFMA R21, R21, 1.925963033500011079e-08, R14 ;  /* 0x32a5706015157823 */ /* 0x000fe2000000000e */
[----:B------:R-:W-:Y:S01]  /*1100*/  SHF.L.U32 R12, R12, 0x17, RZ ;  /* 0x000000170c0c7819 */ /* 0x000fe200000006ff */
[----:B------:R-:W-:Y:S01]  /*1110*/  FFMA R8, R15, 1.4426950216293334961, -R8 ;  /* 0x3fb8aa3b0f087823 */ /* 0x000fe20000000808 */
[----:B------:R-:W-:-:S02]  /*1120*/  FFMA R13, R13, R10, R16 ;  /* 0x0000000a0d0d7223 */ /* 0x000fc40000000010 */
[----:B------:R-:W0:Y:S01]  /*1130*/  MUFU.EX2 R10, R21 ;  /* 0x00000015000a7308 */ /* 0x000e220000000800 */
[----:B------:R-:W-:Y:S01]  /*1140*/  FFMA R8, R15, 1.925963033500011079e-08, R8 ;  /* 0x32a570600f087823 */ /* 0x000fe20000000008 */
[----:B------:R-:W-:Y:S04]  /*1150*/  SHFL.DOWN PT, R16, R9, 0x1, 0x1f ;  /* 0x08201f0009107f89 */ /* 0x000fe800000e0000 */
[----:B------:R-:W1:Y:S02]  /*1160*/  SHFL.DOWN PT, R17, R13, 0x2, 0x1f ;  /* 0x08401f000d117f89 */ /* 0x000e6400000e0000 */
[----:B------:R-:W2:Y:S01]  /*1170*/  MUFU.EX2 R15, R8 ;  /* 0x00000008000f7308 */ /* 0x000ea20000000800 */
[----:B0-----:R-:W-:Y:S01]  /*1180*/  FMUL R10, R11, R10 ;  /* 0x0000000a0b0a7220 */ /* 0x001fe20000400000 */
[----:B--2---:R-:W-:-:S03]  /*1190*/  FMUL R12, R12, R15 ;  /* 0x0000000f0c0c7220 */ /* 0x004fc60000400000 */
[----:B-1----:R-:W-:-:S04]  /*11a0*/  FMUL R10, R17, R10 ;  /* 0x0000000a110a7220 */ /* 0x002fc80000400000 */
[----:B------:R-:W-:-:S05]  /*11b0*/  FFMA R14, R13, R12, R10 ;  /* 0x0000000c0d0e7223 */ /* 0x000fca000000000a */
[----:B------:R0:W1:Y:S02]  /*11c0*/  SHFL.DOWN PT, R15, R14, 0x1, 0x1f ;  /* 0x08201f000e0f7f89 */ /* 0x00006400000e0000 */
.L_x_140:
[C---:B------:R-:W-:Y:S01]  /*11d0*/  FMNMX R8, R9.reuse, R16, !PT ;  /* 0x0000001009087209 */ /* 0x040fe20007800000 */
[----:B------:R-:W2:Y:S04]  /*11e0*/  @!P0 S2R R13, SR_CgaCtaId ;  /* 0x00000000000d8919 */ /* 0x000ea80000008800 */
[--C-:B------:R-:W-:Y:S01]  /*11f0*/  FADD R11, R16, -R8.reuse ;  /* 0x80000008100b7221 */ /* 0x100fe20000000000 */
[----:B------:R-:W-:-:S03]  /*1200*/  FADD R9, R9, -R8 ;  /* 0x8000000809097221 */ /* 0x000fc60000000000 */
[-C--:B------:R-:W-:Y:S01]  /*1210*/  FFMA.SAT R10, R11, R6.reuse, 0.5 ;  /* 0x3f0000000b0a7423 */ /* 0x080fe20000002006 */
[----:B------:R-:W-:-:S03]  /*1220*/  FFMA.SAT R6, R9, R6, 0.5 ;  /* 0x3f00000009067423 */ /* 0x000fc60000002006 */
[-C--:B------:R-:W-:Y:S01]  /*1230*/  FFMA.RM R12, R10, R7.reuse, 12582913 ;  /* 0x4b4000010a0c7423 */ /* 0x080fe20000004007 */
[----:B------:R-:W-:-:S03]  /*1240*/  FFMA.RM R6, R6, R7, 12582913 ;  /* 0x4b40000106067423 */ /* 0x000fc60000004007 */
[C---:B------:R-:W-:Y:S01]  /*1250*/  FADD R10, R12.reuse, -12583039 ;  /* 0xcb40007f0c0a7421 */ /* 0x040fe20000000000 */
[----:B------:R-:W-:-:S03]  /*1260*/  SHF.L.U32 R12, R12, 0x17, RZ ;  /* 0x000000170c0c7819 */ /* 0x000fc600000006ff */
[C---:B------:R-:W-:Y:S01]  /*1270*/  FFMA R16, R11.reuse, 1.4426950216293334961, -R10 ;  /* 0x3fb8aa3b0b107823 */ /* 0x040fe2000000080a */
[C---:B------:R-:W-:Y:S01]  /*1280*/  FADD R10, R6.reuse, -12583039 ;  /* 0xcb40007f060a7421 */ /* 0x040fe20000000000 */
[----:B------:R-:W-:Y:S02]  /*1290*/  SHF.L.U32 R6, R6, 0x17, RZ ;  /* 0x0000001706067819 */ /* 0x000fe400000006ff */
[----:B------:R-:W-:Y:S01]  /*12a0*/  FFMA R16, R11, 1.925963033500011079e-08, R16 ;  /* 0x32a570600b107823 */ /* 0x000fe20000000010 */
[----:B------:R-:W-:-:S03]  /*12b0*/  FFMA R10, R9, 1.4426950216293334961, -R10 ;  /* 0x3fb8aa3b090a7823 */ /* 0x000fc6000000080a */
[----:B------:R-:W3:Y:S01]  /*12c0*/  MUFU.EX2 R11, R16 ;  /* 0x00000010000b7308 */ /* 0x000ee20000000800 */
[----:B------:R-:W-:-:S07]  /*12d0*/  FFMA R10, R9, 1.925963033500011079e-08, R10 ;  /* 0x32a57060090a7823 */ /* 0x000fce000000000a */
[----:B------:R-:W4:Y:S01]  /*12e0*/  MUFU.EX2 R7, R10 ;  /* 0x0000000a00077308 */ /* 0x000f220000000800 */
[----:B---3--:R-:W-:-:S04]  /*12f0*/  FMUL R12, R12, R11 ;  /* 0x0000000b0c0c7220 */ /* 0x008fc80000400000 */
[----:B-1----:R-:W-:Y:S01]  /*1300*/  FMUL R9, R15, R12 ;  /* 0x0000000c0f097220 */ /* 0x002fe20000400000 */
[----:B----4-:R-:W-:Y:S01]  /*1310*/  FMUL R7, R6, R7 ;  /* 0x0000000706077220 */ /* 0x010fe20000400000 */
[----:B------:R-:W-:-:S03]  /*1320*/  @!P0 MOV R6, 0x400 ;  /* 0x0000040000068802 */ /* 0x000fc60000000f00 */
[----:B------:R-:W-:Y:S01]  /*1330*/  FFMA R9, R14, R7, R9 ;  /* 0x000000070e097223 */ /* 0x000fe20000000009 */
[----:B--2---:R-:W-:-:S05]  /*1340*/  @!P0 LEA R6, R13, R6, 0x18 ;  /* 0x000000060d068211 */ /* 0x004fca00078ec0ff */
[----:B------:R1:W-:Y:S02]  /*1350*/  @!P0 STS.64 [R6+0x100], R8 ;  /* 0x0001000806008388 */ /* 0x0003e40000000a00 */
.L_x_126:
[----:B------:R-:W-:Y:S05]  /*1360*/  WARPSYNC.ALL ;  /* 0x0000000000007948 */ /* 0x000fea0003800000 */
[----:B------:R-:W-:Y:S01]  /*1370*/  BAR.SYNC.DEFER_BLOCKING 0x0 ;  /* 0x0000000000007b1d */ /* 0x000fe20000010000 */
[----:B------:R-:W-:-:S13]  /*1380*/  ISETP.GE.U32.AND P0, PT, R5, R0, PT ;  /* 0x000000000500720c */ /* 0x000fda0003f06070 */
[----:B------:R-:W-:Y:S05]  /*1390*/  @P0 EXIT ;  /* 0x000000000000094d */ /* 0x000fea0003800000 */
[----:B------:R-:W2:Y:S01]  /*13a0*/  S2UR UR5, SR_CgaCtaId ;  /* 0x00000000000579c3 */ /* 0x000ea20000008800 */
[----:B------:R-:W-:Y:S01]  /*13b0*/  UMOV UR4, 0x400 ;  /* 0x0000040000047882 */ /* 0x000fe20000000000 */
[----:B------:R-:W3:Y:S01]  /*13c0*/  LDCU.64 UR8, c[0x0][0x380] ;  /* 0x00007000ff0877ac */ /* 0x000ee20008000a00 */
[----:B--2---:R-:W-:Y:S01]  /*13d0*/  ULEA UR4, UR5, UR4, 0x18 ;  /* 0x0000000405047291 */ /* 0x004fe2000f8ec0ff */
[----:B------:R-:W2:Y:S08]  /*13e0*/  LDCU UR5, c[0x0][0x394] ;  /* 0x00007280ff0577ac */ /* 0x000eb00008000800 */
[----:B-1----:R-:W1:Y:S02]  /*13f0*/  LDS.64 R6, [UR4+0x100] ;  /* 0x00010004ff067984 */ /* 0x002e640008000a00 */
[----:B------:R-:W4:Y:S01]  /*1400*/  LDCU UR4, c[0x0][0x360] ;  /* 0x00006c00ff0477ac */ /* 0x000f220008000800 */
[----:B-1----:R-:W-:-:S04]  /*1410*/  IADD3 R0, PT, PT, R7, 0x1800000, RZ ;  /* 0x0180000007007810 */ /* 0x002fc80007ffe0ff */
[----:B------:R-:W-:-:S04]  /*1420*/  LOP3.LUT R0, R0, 0x7f800000, RZ, 0xc0, !PT ;  /* 0x7f80000000007812 */ /* 0x000fc800078ec0ff */
[----:B------:R-:W-:-:S13]  /*1430*/  ISETP.GT.U32.AND P0, PT, R0, 0x1ffffff, PT ;  /* 0x01ffffff0000780c */ /* 0x000fda0003f04070 */
[----:B--234-:R-:W-:Y:S05]  /*1440*/  @P0 BRA `(.L_x_128) ;  /* 0x0000000000100947 */ /* 0x01cfea0003800000 */
[----:B------:R-:W-:-:S07]  /*1450*/  MOV R8, 0x1470 ;  /* 0x0000147000087802 */ /* 0x000fce0000000f00 */
[----:B0-----:R-:W-:Y:S05]  /*1460*/  CALL.REL.NOINC `($__internal_3_$__cuda_sm20_rcp_rn_f32_slowpath) ;  /* 0x0000000800b87944 */ /* 0x001fea0003c00000 */
[----:B------:R-:W-:Y:S01]  /*1470*/  MOV R0, R7 ;  /* 0x0000000700007202 */ /* 0x000fe20000000f00 */
[----:B------:R-:W-:Y:S06]  /*1480*/  BRA `(.L_x_129) ;  /* 0x0000000000107947 */ /* 0x000fec0003800000 */
.L_x_128:
[----:B------:R-:W1:Y:S02]  /*1490*/  MUFU.RCP R0, R7 ;  /* 0x0000000700007308 */ /* 0x000e640000001000 */
[----:B-1----:R-:W-:-:S04]  /*14a0*/  FFMA R8, R0, R7, -1 ;  /* 0xbf80000000087423 */ /* 0x002fc80000000007 */
[----:B------:R-:W-:-:S04]  /*14b0*/  FADD.FTZ R9, -R8, -RZ ;  /* 0x800000ff08097221 */ /* 0x000fc80000010100 */
[----:B------:R-:W-:-:S07]  /*14c0*/  FFMA R0, R0, R9, R0 ;  /* 0x0000000900007223 */ /* 0x000fce0000000000 */
.L_x_129:
[----:B-1----:R-:W-:-:S06]  /*14d0*/  IMAD.WIDE.U32 R8, R5, 0x4, R2 ;  /* 0x0000000405087825 */ /* 0x002fcc00078e0002 */
[----:B------:R-:W2:Y:S01]  /*14e0*/  LDG.E.CONSTANT R9, desc[UR6][R8.64] ;  /* 0x0000000608097981 */ /* 0x000ea2000c1e9900 */
[----:B------:R-:W-:Y:S01]  /*14f0*/  HFMA2 R10, -RZ, RZ, 0.96630859375, -0.0022525787353515625 ;  /* 0x3bbb989dff0a7431 */ /* 0x000fe200000001ff */
[----:B------:R-:W-:Y:S01]  /*1500*/  MOV R11, 0x437c0000 ;  /* 0x437c0000000b7802 */ /* 0x000fe20000000f00 */
[----:B--2---:R-:W-:-:S04]  /*1510*/  FADD R7, -R6, R9 ;  /* 0x0000000906077221 */ /* 0x004fc80000000100 */
[----:B------:R-:W-:-:S04]  /*1520*/  FFMA.SAT R10, R7, R10, 0.5 ;  /* 0x3f000000070a7423 */ /* 0x000fc8000000200a */
[----:B------:R-:W-:Y:S01]  /*1530*/  FFMA.RM R10, R10, R11, 12582913 ;  /* 0x4b4000010a0a7423 */ /* 0x000fe2000000400b */
[----:B------:R-:W-:Y:S02]  /*1540*/  IADD3 R11, P0, PT, R4, R5, RZ ;  /* 0x00000005040b7210 */ /* 0x000fe40007f1e0ff */
[----:B------:R-:W-:Y:S01]  /*1550*/  IADD3 R5, PT, PT, R5, UR4, RZ ;  /* 0x0000000405057c10 */ /* 0x000fe2000fffe0ff */
[C---:B------:R-:W-:Y:S01]  /*1560*/  FADD R12, R10.reuse, -12583039 ;  /* 0xcb40007f0a0c7421 */ /* 0x040fe20000000000 */
[----:B------:R-:W-:Y:S02]  /*1570*/  SHF.L.U32 R10, R10, 0x17, RZ ;  /* 0x000000170a0a7819 */ /* 0x000fe400000006ff */
[----:B0-----:R-:W-:Y:S01]  /*1580*/  IADD3.X R14, PT, PT, RZ, RZ, RZ, P0, !PT ;  /* 0x000000ffff0e7210 */ /* 0x001fe200007fe4ff */
[----:B------:R-:W-:Y:S01]  /*1590*/  FFMA R12, R7, 1.4426950216293334961, -R12 ;  /* 0x3fb8aa3b070c7823 */ /* 0x000fe2000000080c */
[----:B------:R-:W-:-:S03]  /*15a0*/  LEA R8, P0, R11, UR8, 0x2 ;  /* 0x000000080b087c11 */ /* 0x000fc6000f8010ff */
[----:B------:R-:W-:Y:S01]  /*15b0*/  FFMA R12, R7, 1.925963033500011079e-08, R12 ;  /* 0x32a57060070c7823 */ /* 0x000fe2000000000c */
[----:B------:R-:W-:Y:S02]  /*15c0*/  LEA.HI.X R9, R11, UR9, R14, 0x2, P0 ;  /* 0x000000090b097c11 */ /* 0x000fe400080f140e */
[----:B------:R-:W-:Y:S01]  /*15d0*/  ISETP.GE.U32.AND P0, PT, R5, UR5, PT ;  /* 0x0000000505007c0c */ /* 0x000fe2000bf06070 */
[----:B------:R-:W0:Y:S02]  /*15e0*/  MUFU.EX2 R7, R12 ;  /* 0x0000000c00077308 */ /* 0x000e240000000800 */
[----:B0-----:R-:W-:-:S04]  /*15f0*/  FMUL R7, R10, R7 ;  /* 0x000000070a077220 */ /* 0x001fc80000400000 */
[----:B------:R-:W-:-:S05]  /*1600*/  FMUL R7, R0, R7 ;  /* 0x0000000700077220 */ /* 0x000fca0000400000 */
[----:B------:R1:W-:Y:S01]  /*1610*/  STG.E desc[UR6][R8.64], R7 ;  /* 0x0000000708007986 */ /* 0x0003e2000c101906 */
[----:B------:R-:W-:Y:S05]  /*1620*/  @!P0 BRA `(.L_x_129) ;  /* 0xfffffffc00a88947 */ /* 0x000fea000383ffff */
[----:B------:R-:W-:Y:S05]  /*1630*/  EXIT ;  /* 0x000000000000794d */ /* 0x000fea0003800000 */
.L_x_127:
[----:B------:R-:W-:Y:S01]  /*1640*/  HFMA2 R12, -RZ, RZ, 0, 9.5367431640625e-07 ;  /* 0x00000010ff0c7431 */ /* 0x000fe200000001ff */
[----:B-1----:R-:W-:Y:S02]  /*1650*/  MOV R19, R8 ;  /* 0x0000000800137202 */ /* 0x002fe40000000f00 */
[----:B------:R-:W-:Y:S02]  /*1660*/  MOV R11, 0x1f ;  /* 0x0000001f000b7802 */ /* 0x000fe40000000f00 */
[----:B0-----:R-:W-:-:S07]  /*1670*/  MOV R10, 0xffffffff ;  /* 0xffffffff000a7802 */ /* 0x001fce0000000f00 */
[----:B------:R-:W-:Y:S05]  /*1680*/  WARPSYNC.COLLECTIVE R10, `(.L_x_130) ;  /* 0x000000000a087348 */ /* 0x000fea0003c00000 */
[----:B------:R0:W1:Y:S02]  /*1690*/  SHFL.DOWN P1, R17, R19, R12, R11 ;  /* 0x0800000c13117389 */ /* 0x000064000002000b */
[----:B01----:R-:W-:Y:S05]  /*16a0*/  ENDCOLLECTIVE ;  /* 0x000000000000791b */ /* 0x003fea0003800000 */
.L_x_130:
[----:B------:R-:W-:Y:S02]  /*16b0*/  MOV R19, R9 ;  /* 0x0000000900137202 */ /* 0x000fe40000000f00 */
[----:B------:R-:W-:-:S05]  /*16c0*/  FMNMX R15, R17, R8, !PT ;  /* 0x00000008110f7209 */ /* 0x000fca0007800000 */
[----:B------:R-:W-:-:S07]  /*16d0*/  FADD R21, R17, -R15 ;  /* 0x8000000f11157221 */ /* 0x000fce0000000000 */
[----:B------:R-:W-:Y:S05]  /*16e0*/  WARPSYNC.COLLECTIVE R10, `(.L_x_131) ;  /* 0x000000000a087348 */ /* 0x000fea0003c00000 */
[----:B------:R0:W1:Y:S02]  /*16f0*/  SHFL.DOWN P1, R17, R19, R12, R11 ;  /* 0x0800000c13117389 */ /* 0x000064000002000b */
[----:B01----:R-:W-:Y:S05]  /*1700*/  ENDCOLLECTIVE ;  /* 0x000000000000791b */ /* 0x003fea0003800000 */
.L_x_131:
[----:B------:R-:W-:-:S04]  /*1710*/  FFMA.SAT R16, R21, R6, 0.5 ;  /* 0x3f00000015107423 */ /* 0x000fc80000002006 */
[----:B------:R-:W-:-:S04]  /*1720*/  FFMA.RM R18, R16, R7, 12582913 ;  /* 0x4b40000110127423 */ /* 0x000fc80000004007 */
[C---:B------:R-:W-:Y:S01]  /*1730*/  FADD R20, R18.reuse, -12583039 ;  /* 0xcb40007f12147421 */ /* 0x040fe20000000000 */
[----:B------:R-:W-:Y:S01]  /*1740*/  SHF.L.U32 R18, R18, 0x17, RZ ;  /* 0x0000001712127819 */ /* 0x000fe200000006ff */
[----:B------:R-:W-:Y:S01]  /*1750*/  HFMA2 R12, -RZ, RZ, 0, 4.76837158203125e-07 ;  /* 0x00000008ff0c7431 */ /* 0x000fe200000001ff */
[----:B------:R-:W-:Y:S01]  /*1760*/  MOV R19, R15 ;  /* 0x0000000f00137202 */ /* 0x000fe20000000f00 */
[----:B------:R-:W-:-:S04]  /*1770*/  FFMA R20, R21, 1.4426950216293334961, -R20 ;  /* 0x3fb8aa3b15147823 */ /* 0x000fc80000000814 */
[----:B------:R-:W-:Y:S01]  /*1780*/  FFMA R20, R21, 1.925963033500011079e-08, R20 ;  /* 0x32a5706015147823 */ /* 0x000fe20000000014 */
[----:B------:R-:W-:-:S07]  /*1790*/  MOV R13, R17 ;  /* 0x00000011000d7202 */ /* 0x000fce0000000f00 */
[----:B------:R-:W-:Y:S05]  /*17a0*/  WARPSYNC.COLLECTIVE R10, `(.L_x_132) ;  /* 0x000000000a087348 */ /* 0x000fea0003c00000 */
[----:B------:R0:W1:Y:S02]  /*17b0*/  SHFL.DOWN P1, R17, R19, R12, R11 ;  /* 0x0800000c13117389 */ /* 0x000064000002000b */
[----:B01----:R-:W-:Y:S05]  /*17c0*/  ENDCOLLECTIVE ;  /* 0x000000000000791b */ /* 0x003fea0003800000 */
.L_x_132:
[----:B------:R-:W0:Y:S01]  /*17d0*/  MUFU.EX2 R11, R20 ;  /* 0x00000014000b7308 */ /* 0x000e220000000800 */
[----:B------:R-:W-:Y:S01]  /*17e0*/  MOV R14, R17 ;  /* 0x00000011000e7202 */ /* 0x000fe20000000f00 */
[----:B------:R-:W-:-:S04]  /*17f0*/  FADD R17, -R15, R8 ;  /* 0x000000080f117221 */ /* 0x000fc80000000100 */
[----:B------:R-:W-:Y:S01]  /*1800*/  FFMA.SAT R8, R17, R6, 0.5 ;  /* 0x3f00000011087423 */ /* 0x000fe20000002006 */
[----:B0-----:R-:W-:Y:S01]  /*1810*/  FMUL R18, R18, R11 ;  /* 0x0000000b12127220 */ /* 0x001fe20000400000 */
[----:B------:R-:W-:Y:S02]  /*1820*/  MOV R11, 0x1f ;  /* 0x0000001f000b7802 */ /* 0x000fe40000000f00 */
[----:B------:R-:W-:Y:S01]  /*1830*/  FFMA.RM R16, R8, R7, 12582913 ;  /* 0x4b40000108107423 */ /* 0x000fe20000004007 */
[----:B------:R-:W-:-:S03]  /*1840*/  FMUL R13, R13, R18 ;  /* 0x000000120d0d7220 */ /* 0x000fc60000400000 */
[C---:B------:R-:W-:Y:S01]  /*1850*/  FADD R8, R16.reuse, -12583039 ;  /* 0xcb40007f10087421 */ /* 0x040fe20000000000 */
[----:B------:R-:W-:-:S03]  /*1860*/  SHF.L.U32 R16, R16, 0x17, RZ ;  /* 0x0000001710107819 */ /* 0x000fc600000006ff */
[----:B------:R-:W-:-:S04]  /*1870*/  FFMA R8, R17, 1.4426950216293334961, -R8 ;  /* 0x3fb8aa3b11087823 */ /* 0x000fc80000000808 */
[----:B------:R-:W-:Y:S01]  /*1880*/  FFMA R17, R17, 1.925963033500011079e-08, R8 ;  /* 0x32a5706011117823 */ /* 0x000fe20000000008 */
[----:B------:R-:W-:-:S05]  /*1890*/  FMNMX R8, R15, R14, !PT ;  /* 0x0000000e0f087209 */ /* 0x000fca0007800000 */
[----:B------:R-:W0:Y:S01]  /*18a0*/  MUFU.EX2 R17, R17 ;  /* 0x0000001100117308 */ /* 0x000e220000000800 */
[--C-:B------:R-:W-:Y:S01]  /*18b0*/  FADD R19, R14, -R8.reuse ;  /* 0x800000080e137221 */ /* 0x100fe20000000000 */
[----:B------:R-:W-:-:S03]  /*18c0*/  FADD R15, R15, -R8 ;  /* 0x800000080f0f7221 */ /* 0x000fc60000000000 */
[-C--:B------:R-:W-:Y:S01]  /*18d0*/  FFMA.SAT R14, R19, R6.reuse, 0.5 ;  /* 0x3f000000130e7423 */ /* 0x080fe20000002006 */
[----:B------:R-:W-:-:S03]  /*18e0*/  FFMA.SAT R12, R15, R6, 0.5 ;  /* 0x3f0000000f0c7423 */ /* 0x000fc60000002006 */
[----:B------:R-:W-:-:S04]  /*18f0*/  FFMA.RM R14, R14, R7, 12582913 ;  /* 0x4b4000010e0e7423 */ /* 0x000fc80000004007 */
[C---:B------:R-:W-:Y:S01]  /*1900*/  FADD R20, R14.reuse, -12583039 ;  /* 0xcb40007f0e147421 */ /* 0x040fe20000000000 */
[----:B------:R-:W-:Y:S01]  /*1910*/  SHF.L.U32 R14, R14, 0x17, RZ ;  /* 0x000000170e0e7819 */ /* 0x000fe200000006ff */
[----:B0-----:R-:W-:Y:S01]  /*1920*/  FMUL R10, R16, R17 ;  /* 0x00000011100a7220 */ /* 0x001fe20000400000 */
[----:B------:R-:W-:Y:S01]  /*1930*/  FFMA.RM R16, R12, R7, 12582913 ;  /* 0x4b4000010c107423 */ /* 0x000fe20000004007 */
[C---:B------:R-:W-:Y:S02]  /*1940*/  FFMA R20, R19.reuse, 1.4426950216293334961, -R20 ;  /* 0x3fb8aa3b13147823 */ /* 0x040fe40000000814 */
[----:B------:R-:W-:Y:S01]  /*1950*/  FFMA R9, R10, R9, R13 ;  /* 0x000000090a097223 */ /* 0x000fe2000000000d */
[C---:B------:R-:W-:Y:S01]  /*1960*/  FADD R12, R16.reuse, -12583039 ;  /* 0xcb40007f100c7421 */ /* 0x040fe20000000000 */
[----:B------:R-:W-:Y:S01]  /*1970*/  FFMA R20, R19, 1.925963033500011079e-08, R20 ;  /* 0x32a5706013147823 */ /* 0x000fe20000000014 */
[----:B------:R-:W-:Y:S02]  /*1980*/  MOV R10, 0xffffffff ;  /* 0xffffffff000a7802 */ /* 0x000fe40000000f00 */
[C---:B------:R-:W-:Y:S01]  /*1990*/  FFMA R18, R15.reuse, 1.4426950216293334961, -R12 ;  /* 0x3fb8aa3b0f127823 */ /* 0x040fe2000000080c */
[----:B------:R-:W-:Y:S01]  /*19a0*/  HFMA2 R12, -RZ, RZ, 0, 4.76837158203125e-07 ;  /* 0x00000008ff0c7431 */ /* 0x000fe200000001ff */
[----:B------:R-:W-:Y:S01]  /*19b0*/  MOV R19, R9 ;  /* 0x0000000900137202 */ /* 0x000fe20000000f00 */
[----:B------:R0:W1:Y:S01]  /*19c0*/  MUFU.EX2 R21, R20 ;  /* 0x0000001400157308 */ /* 0x0000620000000800 */
[----:B------:R-:W-:Y:S01]  /*19d0*/  FFMA R18, R15, 1.925963033500011079e-08, R18 ;  /* 0x32a570600f127823 */ /* 0x000fe20000000012 */
[----:B------:R-:W-:-:S07]  /*19e0*/  SHF.L.U32 R16, R16, 0x17, RZ ;  /* 0x0000001710107819 */ /* 0x000fce00000006ff */
[----:B01----:R-:W-:Y:S05]  /*19f0*/  WARPSYNC.COLLECTIVE R10, `(.L_x_133) ;  /* 0x000000000a087348 */ /* 0x003fea0003c00000 */
[----:B------:R2:W3:Y:S02]  /*1a00*/  SHFL.DOWN P1, R17, R19, R12, R11 ;  /* 0x0800000c13117389 */ /* 0x0004e4000002000b */
[----:B0123--:R-:W-:Y:S05]  /*1a10*/  ENDCOLLECTIVE ;  /* 0x000000000000791b */ /* 0x00ffea0003800000 */
.L_x_133:
[----:B------:R-:W0:Y:S01]  /*1a20*/  MUFU.EX2 R15, R18 ;  /* 0x00000012000f7308 */ /* 0x000e220000000800 */
[----:B------:R-:W-:Y:S01]  /*1a30*/  FMUL R14, R14, R21 ;  /* 0x000000150e0e7220 */ /* 0x000fe20000400000 */
[----:B------:R-:W-:Y:S01]  /*1a40*/  HFMA2 R12, -RZ, RZ, 0, 2.384185791015625e-07 ;  /* 0x00000004ff0c7431 */ /* 0x000fe200000001ff */
[----:B------:R-:W-:Y:S01]  /*1a50*/  MOV R19, R8 ;  /* 0x0000000800137202 */ /* 0x000fe20000000f00 */
[----:B0-----:R-:W-:Y:S01]  /*1a60*/  FMUL R16, R16, R15 ;  /* 0x0000000f10107220 */ /* 0x001fe20000400000 */
[----:B------:R-:W-:-:S07]  /*1a70*/  MOV R13, R17 ;  /* 0x00000011000d7202 */ /* 0x000fce0000000f00 */
[----:B------:R-:W-:Y:S05]  /*1a80*/  WARPSYNC.COLLECTIVE R10, `(.L_x_134) ;  /* 0x000000000a087348 */ /* 0x000fea0003c00000 */
[----:B------:R0:W1:Y:S02]  /*1a90*/  SHFL.DOWN P1, R17, R19, R12, R11 ;  /* 0x0800000c13117389 */ /* 0x000064000002000b */
[----:B01----:R-:W-:Y:S05]  /*1aa0*/  ENDCOLLECTIVE ;  /* 0x000000000000791b */ /* 0x003fea0003800000 */
.L_x_134:
[----:B------:R-:W-:-:S04]  /*1ab0*/  FMUL R20, R13, R14 ;  /* 0x0000000e0d147220 */ /* 0x000fc80000400000 */
[----:B------:R-:W-:-:S05]  /*1ac0*/  FFMA R13, R9, R16, R20 ;  /* 0x00000010090d7223 */ /* 0x000fca0000000014 */
[----:B------:R-:W-:Y:S02]  /*1ad0*/  MOV R19, R13 ;  /* 0x0000000d00137202 */ /* 0x000fe40000000f00 */
[----:B------:R-:W-:-:S05]  /*1ae0*/  FMNMX R14, R8, R17, !PT ;  /* 0x00000011080e7209 */ /* 0x000fca0007800000 */
[--C-:B------:R-:W-:Y:S01]  /*1af0*/  FADD R21, R17, -R14.reuse ;  /* 0x8000000e11157221 */ /* 0x100fe20000000000 */
[----:B------:R-:W-:-:S07]  /*1b00*/  FADD R9, R8, -R14 ;  /* 0x8000000e08097221 */ /* 0x000fce0000000000 */
[----:B------:R-:W-:Y:S05]  /*1b10*/  WARPSYNC.COLLECTIVE R10, `(.L_x_135) ;  /* 0x000000000a087348 */ /* 0x000fea0003c00000 */
[----:B------:R0:W1:Y:S02]  /*1b20*/  SHFL.DOWN P1, R17, R19, R12, R11 ;  /* 0x0800000c13117389 */ /* 0x000064000002000b */
[----:B01----:R-:W-:Y:S05]  /*1b30*/  ENDCOLLECTIVE ;  /* 0x000000000000791b */ /* 0x003fea0003800000 */
.L_x_135:
[-C--:B------:R-:W-:Y:S01]  /*1b40*/  FFMA.SAT R18, R21, R6.reuse, 0.5 ;  /* 0x3f00000015127423 */ /* 0x080fe20000002006 */
[----:B------:R-:W-:-:S03]  /*1b50*/  FFMA.SAT R8, R9, R6, 0.5 ;  /* 0x3f00000009087423 */ /* 0x000fc60000002006 */
[----:B------:R-:W-:-:S04]  /*1b60*/  FFMA.RM R18, R18, R7, 12582913 ;  /* 0x4b40000112127423 */ /* 0x000fc80000004007 */
[C---:B------:R-:W-:Y:S01]  /*1b70*/  FADD R20, R18.reuse, -12583039 ;  /* 0xcb40007f12147421 */ /* 0x040fe20000000000 */
[----:B------:R-:W-:Y:S01]  /*1b80*/  SHF.L.U32 R18, R18, 0x17, RZ ;  /* 0x0000001712127819 */ /* 0x000fe200000006ff */
[----:B------:R-:W-:Y:S01]  /*1b90*/  HFMA2 R12, -RZ, RZ, 0, 1.1920928955078125e-07 ;  /* 0x00000002ff0c7431 */ /* 0x000fe200000001ff */
[----:B------:R-:W-:Y:S01]  /*1ba0*/  MOV R19, R14 ;  /* 0x0000000e00137202 */ /* 0x000fe20000000f00 */
[----:B------:R-:W-:-:S04]  /*1bb0*/  FFMA R20, R21, 1.4426950216293334961, -R20 ;  /* 0x3fb8aa3b15147823 */ /* 0x000fc80000000814 */
[----:B------:R-:W-:Y:S01]  /*1bc0*/  FFMA R20, R21, 1.925963033500011079e-08, R20 ;  /* 0x32a5706015147823 */ /* 0x000fe20000000014 */
[----:B------:R-:W-:-:S07]  /*1bd0*/  MOV R16, R17 ;  /* 0x0000001100107202 */ /* 0x000fce0000000f00 */
[----:B------:R-:W-:Y:S05]  /*1be0*/  WARPSYNC.COLLECTIVE R10, `(.L_x_136) ;  /* 0x000000000a087348 */ /* 0x000fea0003c00000 */
[----:B------:R0:W1:Y:S02]  /*1bf0*/  SHFL.DOWN P1, R17, R19, R12, R11 ;  /* 0x0800000c13117389 */ /* 0x000064000002000b */
[----:B01----:R-:W-:Y:S05]  /*1c00*/  ENDCOLLECTIVE ;  /* 0x000000000000791b */ /* 0x003fea0003800000 */
.L_x_136:
[----:B------:R-:W0:Y:S01]  /*1c10*/  MUFU.EX2 R11, R20 ;  /* 0x00000014000b7308 */ /* 0x000e220000000800 */
[----:B------:R-:W-:Y:S01]  /*1c20*/  MOV R15, R17 ;  /* 0x00000011000f7202 */ /* 0x000fe20000000f00 */
[----:B------:R-:W-:-:S04]  /*1c30*/  FFMA.RM R17, R8, R7, 12582913 ;  /* 0x4b40000108117423 */ /* 0x000fc80000004007 */
[C---:B------:R-:W-:Y:S01]  /*1c40*/  FADD R8, R17.reuse, -12583039 ;  /* 0xcb40007f11087421 */ /* 0x040fe20000000000 */
[----:B------:R-:W-:Y:S01]  /*1c50*/  SHF.L.U32 R17, R17, 0x17, RZ ;  /* 0x0000001711117819 */ /* 0x000fe200000006ff */
[----:B0-----:R-:W-:Y:S02]  /*1c60*/  FMUL R11, R18, R11 ;  /* 0x0000000b120b7220 */ /* 0x001fe40000400000 */
[C---:B------:R-:W-:Y:S02]  /*1c70*/  FFMA R8, R9.reuse, 1.4426950216293334961, -R8 ;  /* 0x3fb8aa3b09087823 */ /* 0x040fe40000000808 */
[----:B------:R-:W-:Y:S01]  /*1c80*/  FMUL R16, R16, R11 ;  /* 0x0000000b10107220 */ /* 0x000fe20000400000 */
[----:B------:R-:W-:Y:S01]  /*1c90*/  MOV R11, 0x1f ;  /* 0x0000001f000b7802 */ /* 0x000fe20000000f00 */
[----:B------:R-:W-:Y:S01]  /*1ca0*/  FFMA R10, R9, 1.925963033500011079e-08, R8 ;  /* 0x32a57060090a7823 */ /* 0x000fe20000000008 */
[----:B------:R-:W-:-:S05]  /*1cb0*/  FMNMX R9, R14, R15, !PT ;  /* 0x0000000f0e097209 */ /* 0x000fca0007800000 */
[----:B------:R-:W0:Y:S01]  /*1cc0*/  MUFU.EX2 R10, R10 ;  /* 0x0000000a000a7308 */ /* 0x000e220000000800 */
[--C-:B------:R-:W-:Y:S01]  /*1cd0*/  FADD R19, R15, -R9.reuse ;  /* 0x800000090f137221 */ /* 0x100fe20000000000 */
[----:B------:R-:W-:-:S03]  /*1ce0*/  FADD R15, R14, -R9 ;  /* 0x800000090e0f7221 */ /* 0x000fc60000000000 */
[-C--:B------:R-:W-:Y:S01]  /*1cf0*/  FFMA.SAT R8, R19, R6.reuse, 0.5 ;  /* 0x3f00000013087423 */ /* 0x080fe20000002006 */
[----:B------:R-:W-:-:S03]  /*1d00*/  FFMA.SAT R14, R15, R6, 0.5 ;  /* 0x3f0000000f0e7423 */ /* 0x000fc60000002006 */
[-C--:B------:R-:W-:Y:S01]  /*1d10*/  FFMA.RM R8, R8, R7.reuse, 12582913 ;  /* 0x4b40000108087423 */ /* 0x080fe20000004007 */
[----:B------:R-:W-:-:S03]  /*1d20*/  FFMA.RM R14, R14, R7, 12582913 ;  /* 0x4b4000010e0e7423 */ /* 0x000fc60000004007 */
[C---:B------:R-:W-:Y:S01]  /*1d30*/  FADD R18, R8.reuse, -12583039 ;  /* 0xcb40007f08127421 */ /* 0x040fe20000000000 */
[----:B------:R-:W-:Y:S01]  /*1d40*/  SHF.L.U32 R8, R8, 0x17, RZ ;  /* 0x0000001708087819 */ /* 0x000fe200000006ff */
[----:B0-----:R-:W-:Y:S02]  /*1d50*/  FMUL R12, R17, R10 ;  /* 0x0000000a110c7220 */ /* 0x001fe40000400000 */
[----:B------:R-:W-:Y:S01]  /*1d60*/  FFMA R18, R19, 1.4426950216293334961, -R18 ;  /* 0x3fb8aa3b13127823 */ /* 0x000fe20000000812 */
[C---:B------:R-:W-:Y:S01]  /*1d70*/  FADD R10, R14.reuse, -12583039 ;  /* 0xcb40007f0e0a7421 */ /* 0x040fe20000000000 */
[----:B------:R-:W-:Y:S01]  /*1d80*/  SHF.L.U32 R14, R14, 0x17, RZ ;  /* 0x000000170e0e7819 */ /* 0x000fe200000006ff */
[----:B------:R-:W-:Y:S01]  /*1d90*/  FFMA R13, R13, R12, R16 ;  /* 0x0000000c0d0d7223 */ /* 0x000fe20000000010 */
[----:B------:R-:W-:Y:S02]  /*1da0*/  HFMA2 R12, -RZ, RZ, 0, 1.1920928955078125e-07 ;  /* 0x00000002ff0c7431 */ /* 0x000fe400000001ff */
[----:B------:R-:W-:Y:S01]  /*1db0*/  FFMA R18, R19, 1.925963033500011079e-08, R18 ;  /* 0x32a5706013127823 */ /* 0x000fe20000000012 */
[----:B------:R-:W-:Y:S01]  /*1dc0*/  FFMA R16, R15, 1.4426950216293334961, -R10 ;  /* 0x3fb8aa3b0f107823 */ /* 0x000fe2000000080a */
[----:B------:R-:W-:-:S02]  /*1dd0*/  MOV R10, 0xffffffff ;  /* 0xffffffff000a7802 */ /* 0x000fc40000000f00 */
[----:B------:R-:W-:Y:S01]  /*1de0*/  MOV R19, R13 ;  /* 0x0000000d00137202 */ /* 0x000fe20000000f00 */
[----:B------:R0:W1:Y:S01]  /*1df0*/  MUFU.EX2 R21, R18 ;  /* 0x0000001200157308 */ /* 0x0000620000000800 */
[----:B------:R-:W-:-:S07]  /*1e00*/  FFMA R16, R15, 1.925963033500011079e-08, R16 ;  /* 0x32a570600f107823 */ /* 0x000fce0000000010 */
[----:B01----:R-:W-:Y:S05]  /*1e10*/  WARPSYNC.COLLECTIVE R10, `(.L_x_137) ;  /* 0x000000000a087348 */ /* 0x003fea0003c00000 */
[----:B------:R2:W3:Y:S02]  /*1e20*/  SHFL.DOWN P1, R17, R19, R12, R11 ;  /* 0x0800000c13117389 */ /* 0x0004e4000002000b */
[----:B0123--:R-:W-:Y:S05]  /*1e30*/  ENDCOLLECTIVE ;  /* 0x000000000000791b */ /* 0x00ffea0003800000 */
.L_x_137:
[----:B------:R-:W0:Y:S01]  /*1e40*/  MUFU.EX2 R15, R16 ;  /* 0x00000010000f7308 */ /* 0x000e220000000800 */
[----:B------:R-:W-:Y:S01]  /*1e50*/  FMUL R8, R8, R21 ;  /* 0x0000001508087220 */ /* 0x000fe20000400000 */
[----:B------:R-:W-:Y:S01]  /*1e60*/  HFMA2 R12, -RZ, RZ, 0, 5.9604644775390625e-08 ;  /* 0x00000001ff0c7431 */ /* 0x000fe200000001ff */
[----:B------:R-:W-:Y:S01]  /*1e70*/  MOV R19, R9 ;  /* 0x0000000900137202 */ /* 0x000fe20000000f00 */
[----:B0-----:R-:W-:Y:S01]  /*1e80*/  FMUL R14, R14, R15 ;  /* 0x0000000f0e0e7220 */ /* 0x001fe20000400000 */
[----:B------:R-:W-:-:S07]  /*1e90*/  FMUL R8, R17, R8 ;  /* 0x0000000811087220 */ /* 0x000fce0000400000 */
[----:B------:R-:W-:Y:S05]  /*1ea0*/  WARPSYNC.COLLECTIVE R10, `(.L_x_138) ;  /* 0x000000000a087348 */ /* 0x000fea0003c00000 */
[----:B------:R0:W1:Y:S02]  /*1eb0*/  SHFL.DOWN P1, R17, R19, R12, R11 ;  /* 0x0800000c13117389 */ /* 0x000064000002000b */
[----:B01----:R-:W-:Y:S05]  /*1ec0*/  ENDCOLLECTIVE ;  /* 0x000000000000791b */ /* 0x003fea0003800000 */
.L_x_138:
[----:B------:R-:W-:-:S05]  /*1ed0*/  FFMA R14, R13, R14, R8 ;  /* 0x0000000e0d0e7223 */ /* 0x000fca0000000008 */
[----:B------:R-:W-:Y:S02]  /*1ee0*/  MOV R19, R14 ;  /* 0x0000000e00137202 */ /* 0x000fe40000000f00 */
[----:B------:R-:W-:-:S07]  /*1ef0*/  MOV R16, R17 ;  /* 0x0000001100107202 */ /* 0x000fce0000000f00 */
[----:B------:R-:W-:Y:S05]  /*1f00*/  WARPSYNC.COLLECTIVE R10, `(.L_x_139) ;  /* 0x000000000a087348 */ /* 0x000fea0003c00000 */
[----:B------:R0:W1:Y:S02]  /*1f10*/  SHFL.DOWN P1, R17, R19, R12, R11 ;  /* 0x0800000c13117389 */ /* 0x000064000002000b */
[----:B01----:R-:W-:Y:S05]  /*1f20*/  ENDCOLLECTIVE ;  /* 0x000000000000791b */ /* 0x003fea0003800000 */
.L_x_139:
[----:B------:R-:W-:Y:S01]  /*1f30*/  MOV R15, R17 ;  /* 0x00000011000f7202 */ /* 0x000fe20000000f00 */
[----:B------:R-:W-:Y:S06]  /*1f40*/  BRA `(.L_x_140) ;  /* 0xfffffff000a07947 */ /* 0x000fec000383ffff */
        .weak           $__internal_3_$__cuda_sm20_rcp_rn_f32_slowpath
        .type           $__internal_3_$__cuda_sm20_rcp_rn_f32_slowpath,@function
        .size           $__internal_3_$__cuda_sm20_rcp_rn_f32_slowpath,(.L_x_176 - $__internal_3_$__cuda_sm20_rcp_rn_f32_slowpath)
$__internal_3_$__cuda_sm20_rcp_rn_f32_slowpath:
[----:B------:R-:W-:-:S04]  /*1f50*/  SHF.L.U32 R0, R7, 0x1, RZ ;  /* 0x0000000107007819 */ /* 0x000fc800000006ff */
[----:B------:R-:W-:Y:S02]  /*1f60*/  SHF.R.U32.HI R9, RZ, 0x18, R0 ;  /* 0x00000018ff097819 */ /* 0x000fe40000011600 */
[----:B------:R-:W-:Y:S02]  /*1f70*/  MOV R0, R7 ;  /* 0x0000000700007202 */ /* 0x000fe40000000f00 */
[----:B------:R-:W-:-:S13]  /*1f80*/  ISETP.NE.U32.AND P0, PT, R9, RZ, PT ;  /* 0x000000ff0900720c */ /* 0x000fda0003f05070 */
[----:B------:R-:W-:Y:S05]  /*1f90*/  @P0 BRA `(.L_x_141) ;  /* 0x00000000002c0947 */ /* 0x000fea0003800000 */
[----:B------:R-:W-:-:S04]  /*1fa0*/  SHF.L.U32 R7, R0, 0x1, RZ ;  /* 0x0000000100077819 */ /* 0x000fc800000006ff */
        /* <DEDUP_REMOVED lines=10> */
.L_x_141:
[----:B------:R-:W-:-:S04]  /*2050*/  IADD3 R7, PT, PT, R9, -0xfd, RZ ;  /* 0xffffff0309077810 */ /* 0x000fc80007ffe0ff */
[----:B------:R-:W-:-:S13]  /*2060*/  ISETP.GT.U32.AND P0, PT, R7, 0x1, PT ;  /* 0x000000010700780c */ /* 0x000fda0003f04070 */
[----:B------:R-:W-:Y:S05]  /*2070*/  @P0 BRA `(.L_x_143) ;  /* 0x0000000000780947 */ /* 0x000fea0003800000 */
[----:B------:R-:W-:Y:S01]  /*2080*/  LOP3.LUT R10, R0, 0x7fffff, RZ, 0xc0, !PT ;  /* 0x007fffff000a7812 */ /* 0x000fe200078ec0ff */
[----:B------:R-:W-:Y:S01]  /*2090*/  HFMA2 R14, -RZ, RZ, 0, 1.78813934326171875e-07 ;  /* 0x00000003ff0e7431 */ /* 0x000fe200000001ff */
[----:B------:R-:W-:Y:S02]  /*20a0*/  IADD3 R9, PT, PT, R9, -0xfc, RZ ;  /* 0xffffff0409097810 */ /* 0x000fe40007ffe0ff */
        /* <DEDUP_REMOVED lines=14> */
[----:B------:R-:W-:Y:S02]  /*2190*/  LOP3.LUT P1, RZ, R11, R7, R12, 0xf8, !PT ;  /* 0x000000070bff7212 */ /* 0x000fe4000782f80c */
[C---:B------:R-:W-:Y:S02]  /*21a0*/  LOP3.LUT P0, RZ, R10.reuse, 0x1, RZ, 0xc0, !PT ;  /* 0x000000010aff7812 */ /* 0x040fe4000780c0ff */
[----:B------:R-:W-:-:S04]  /*21b0*/  LOP3.LUT P2, RZ, R10, 0x2, RZ, 0xc0, !PT ;  /* 0x000000020aff7812 */ /* 0x000fc8000784c0ff */
[----:B------:R-:W-:Y:S02]  /*21c0*/  PLOP3.LUT P0, PT, P0, P1, P2, 0xe0, 0x0 ;  /* 0x000000000000781c */ /* 0x000fe40000703c20 */
[----:B------:R-:W-:Y:S02]  /*21d0*/  LOP3.LUT P1, RZ, R0, 0x7fffff, RZ, 0xc0, !PT ;  /* 0x007fffff00ff7812 */ /* 0x000fe4000782c0ff */
[----:B------:R-:W-:-:S04]  /*21e0*/  SEL R7, RZ, 0x1, !P0 ;  /* 0x00000001ff077807 */ /* 0x000fc80004000000 */
[----:B------:R-:W-:-:S04]  /*21f0*/  IADD3 R7, PT, PT, -R7, RZ, RZ ;  /* 0x000000ff07077210 */ /* 0x000fc80007ffe1ff */
[----:B------:R-:W-:Y:S02]  /*2200*/  ISETP.GE.AND P0, PT, R7, RZ, PT ;  /* 0x000000ff0700720c */ /* 0x000fe40003f06270 */
[----:B------:R-:W-:-:S11]  /*2210*/  SHF.R.U32.HI R7, RZ, R9, R12 ;  /* 0x00000009ff077219 */ /* 0x000fd6000001160c */
[----:B------:R-:W-:-:S04]  /*2220*/  @!P0 IADD3 R7, PT, PT, R7, 0x1, RZ ;  /* 0x0000000107078810 */ /* 0x000fc80007ffe0ff */
[----:B------:R-:W-:-:S04]  /*2230*/  @!P1 SHF.L.U32 R7, R7, 0x1, RZ ;  /* 0x0000000107079819 */ /* 0x000fc800000006ff */
[----:B------:R-:W-:Y:S01]  /*2240*/  LOP3.LUT R7, R7, 0x80000000, R0, 0xf8, !PT ;  /* 0x8000000007077812 */ /* 0x000fe200078ef800 */
[----:B------:R-:W-:Y:S06]  /*2250*/  BRA `(.L_x_142) ;  /* 0x0000000000047947 */ /* 0x000fec0003800000 */
.L_x_143:
[----:B------:R0:W1:Y:S02]  /*2260*/  MUFU.RCP R7, R0 ;  /* 0x0000000000077308 */ /* 0x0000640000001000 */
.L_x_142:
[----:B------:R-:W-:-:S04]  /*2270*/  MOV R9, 0x0 ;  /* 0x0000000000097802 */ /* 0x000fc80000000f00 */
[----:B0123--:R-:W-:Y:S05]  /*2280*/  RET.REL.NODEC R8 `(lux_softmax_online_f32_kernel) ;  /* 0xffffffdc085c7950 */ /* 0x00ffea0003c3ffff */
.L_x_144:
        /* <DEDUP_REMOVED lines=15> */
.L_x_176:


//--------------------- .text.lux_softmax_f32_kernel --------------------------
	.section	.text.lux_softmax_f32_kernel,"ax",@progbits
	.align	128
        .global         lux_softmax_f32_kernel
        .type           lux_softmax_f32_kernel,@function
        .size           lux_softmax_f32_kernel,(.L_x_177 - lux_softmax_f32_kernel)
        .other          lux_softmax_f32_kernel,@"STO_CUDA_ENTRY STV_DEFAULT"
lux_softmax_f32_kernel:
.text.lux_softmax_f32_kernel:
        /* <DEDUP_REMOVED lines=16> */
[----:B------:R-:W-:Y:S02]  /*0100*/  IMAD.MOV.U32 R7, RZ, RZ, -0x800000 ;  /* 0xff800000ff077424 */ /* 0x000fe400078e00ff */
[----:B------:R-:W-:-:S07]  /*0110*/  IMAD.MOV.U32 R0, RZ, RZ, R2 ;  /* 0x000000ffff007224 */ /* 0x000fce00078e0002 */
.L_x_147:
[----:B------:R-:W-:-:S06]  /*0120*/  IMAD.WIDE.U32 R8, R0, 0x4, R4 ;  /* 0x0000000400087825 */ /* 0x000fcc00078e0004 */
[----:B------:R-:W2:Y:S01]  /*0130*/  LDG.E.CONSTANT R8, desc[UR6][R8.64] ;  /* 0x0000000608087981 */ /* 0x000ea2000c1e9900 */
[----:B0-----:R-:W-:-:S04]  /*0140*/  IADD3 R0, PT, PT, R11, R0, RZ ;  /* 0x000000000b007210 */ /* 0x001fc80007ffe0ff */
[----:B------:R-:W-:Y:S02]  /*0150*/  ISETP.GE.U32.AND P0, PT, R0, R3, PT ;  /* 0x000000030000720c */ /* 0x000fe40003f06070 */
[----:B--2---:R-:W-:-:S11]  /*0160*/  FMNMX R7, R8, R7, !PT ;  /* 0x0000000708077209 */ /* 0x004fd60007800000 */
[----:B------:R-:W-:Y:S05]  /*0170*/  @!P0 BRA `(.L_x_147) ;  /* 0xfffffffc00e88947 */ /* 0x000fea000383ffff */
.L_x_146:
[----:B------:R-:W-:Y:S05]  /*0180*/  BSYNC.RECONVERGENT B0 ;  /* 0x0000000000007941 */ /* 0x000fea0003800200 */
.L_x_145:
        /* <DEDUP_REMOVED lines=14> */
[----:B-1----:R-:W-:Y:S02]  /*0270*/  @!P0 LEA R7, R10, R7, 0x18 ;  /* 0x000000070a078211 */ /* 0x002fe400078ec0ff */
[----:B------:R-:W1:Y:S03]  /*0280*/  LDC.64 R10, c[0x0][0x380] ;  /* 0x0000e000ff0a7b82 */ /* 0x000e660000000a00 */
[----:B------:R-:W-:Y:S01]  /*0290*/  @!P0 IMAD R9, R8, 0x4, R7 ;  /* 0x0000000408098824 */ /* 0x000fe200078e0207 */
[----:B0-----:R-:W-:-:S05]  /*02a0*/  FMNMX R14, R13, R14, !PT ;  /* 0x0000000e0d0e7209 */ /* 0x001fca0007800000 */
[----:B------:R0:W-:Y:S01]  /*02b0*/  @!P0 STS [R9], R14 ;  /* 0x0000000e09008388 */ /* 0x0001e20000000800 */
[----:B------:R-:W-:Y:S01]  /*02c0*/  BAR.SYNC.DEFER_BLOCKING 0x0 ;  /* 0x0000000000007b1d */ /* 0x000fe20000010000 */
[----:B------:R-:W-:Y:S01]  /*02d0*/  ISETP.GT.U32.AND P0, PT, R2, 0x1f, PT ;  /* 0x0000001f0200780c */ /* 0x000fe20003f04070 */
[----:B-1----:R-:W-:-:S12]  /*02e0*/  IMAD.WIDE.U32 R6, R6, 0x4, R10 ;  /* 0x0000000406067825 */ /* 0x002fd800078e000a */
        /* <DEDUP_REMOVED lines=23> */
.L_x_162:
[----:B------:R-:W2:Y:S01]  /*0460*/  @!P0 S2R R10, SR_CgaCtaId ;  /* 0x00000000000a8919 */ /* 0x000ea20000008800 */
[----:B------:R-:W-:Y:S02]  /*0470*/  @!P0 MOV R9, 0x400 ;  /* 0x0000040000098802 */ /* 0x000fe40000000f00 */
[----:B-1----:R-:W-:Y:S02]  /*0480*/  FMNMX R14, R13, R14, !PT ;  /* 0x0000000e0d0e7209 */ /* 0x002fe40007800000 */
[----:B--2---:R-:W-:-:S05]  /*0490*/  @!P0 LEA R9, R10, R9, 0x18 ;  /* 0x000000090a098211 */ /* 0x004fca00078ec0ff */
[----:B------:R1:W-:Y:S02]  /*04a0*/  @!P0 STS [R9], R14 ;  /* 0x0000000e09008388 */ /* 0x0003e40000000800 */
.L_x_148:
[----:B------:R-:W-:Y:S01]  /*04b0*/  ISETP.GE.U32.AND P0, PT, R2, R3, PT ;  /* 0x000000030200720c */ /* 0x000fe20003f06070 */
        /* <DEDUP_REMOVED lines=8> */
[----:B0-----:R-:W-:-:S04]  /*0540*/  IMAD.MOV.U32 R13, RZ, RZ, R2 ;  /* 0x000000ffff0d7224 */ /* 0x001fc800078e0002 */
[----:B------:R-:W0:Y:S01]  /*0550*/  LDC R16, c[0x0][0x360] ;  /* 0x0000d800ff107b82 */ /* 0x000e220000000800 */
[----:B-1----:R-:W-:-:S09]  /*0560*/  ULEA UR4, UR5, UR4, 0x18 ;  /* 0x0000000405047291 */ /* 0x002fd2000f8ec0ff */
[----:B------:R-:W1:Y:S03]  /*0570*/  LDS R12, [UR4] ;  /* 0x00000004ff0c7984 */ /* 0x000e660008000800 */
.L_x_152:
[----:B--2---:R-:W-:-:S06]  /*0580*/  IMAD.WIDE.U32 R10, R13, 0x4, R4 ;  /* 0x000000040d0a7825 */ /* 0x004fcc00078e0004 */
[----:B------:R-:W1:Y:S01]  /*0590*/  LDG.E.CONSTANT R11, desc[UR6][R10.64] ;  /* 0x000000060a0b7981 */ /* 0x000e62000c1e9900 */
[----:B------:R-:W-:Y:S01]  /*05a0*/  MOV R15, 0x3bbb989d ;  /* 0x3bbb989d000f7802 */ /* 0x000fe20000000f00 */
[----:B------:R-:W-:Y:S02]  /*05b0*/  IMAD.MOV.U32 R18, RZ, RZ, 0x437c0000 ;  /* 0x437c0000ff127424 */ /* 0x000fe400078e00ff */
[----:B-1----:R-:W-:Y:S01]  /*05c0*/  FADD R14, -R12, R11 ;  /* 0x0000000b0c0e7221 */ /* 0x002fe20000000100 */
[----:B------:R-:W-:Y:S01]  /*05d0*/  IMAD.WIDE.U32 R10, R13, 0x4, R6 ;  /* 0x000000040d0a7825 */ /* 0x000fe200078e0006 */
[----:B0-----:R-:W-:-:S03]  /*05e0*/  IADD3 R13, PT, PT, R16, R13, RZ ;  /* 0x0000000d100d7210 */ /* 0x001fc60007ffe0ff */
[----:B------:R-:W-:Y:S01]  /*05f0*/  FFMA.SAT R15, R14, R15, 0.5 ;  /* 0x3f0000000e0f7423 */ /* 0x000fe2000000200f */
[----:B------:R-:W-:-:S03]  /*0600*/  ISETP.GE.U32.AND P0, PT, R13, R3, PT ;  /* 0x000000030d00720c */ /* 0x000fc60003f06070 */
[----:B------:R-:W-:-:S04]  /*0610*/  FFMA.RM R15, R15, R18, 12582913 ;  /* 0x4b4000010f0f7423 */ /* 0x000fc80000004012 */
[C---:B------:R-:W-:Y:S01]  /*0620*/  FADD R17, R15.reuse, -12583039 ;  /* 0xcb40007f0f117421 */ /* 0x040fe20000000000 */
[----:B------:R-:W-:-:S03]  /*0630*/  IMAD.SHL.U32 R15, R15, 0x800000, RZ ;  /* 0x008000000f0f7824 */ /* 0x000fc600078e00ff */
[----:B------:R-:W-:-:S04]  /*0640*/  FFMA R17, R14, 1.4426950216293334961, -R17 ;  /* 0x3fb8aa3b0e117823 */ /* 0x000fc80000000811 */
[----:B------:R-:W-:-:S04]  /*0650*/  FFMA R17, R14, 1.925963033500011079e-08, R17 ;  /* 0x32a570600e117823 */ /* 0x000fc80000000011 */
[----:B------:R-:W0:Y:S02]  /*0660*/  MUFU.EX2 R14, R17 ;  /* 0x00000011000e7308 */ /* 0x000e240000000800 */
[----:B0-----:R-:W-:-:S04]  /*0670*/  FMUL R14, R15, R14 ;  /* 0x0000000e0f0e7220 */ /* 0x001fc80000400000 */
[----:B------:R-:W-:Y:S01]  /*0680*/  FADD R9, R14, R9 ;  /* 0x000000090e097221 */ /* 0x000fe20000000000 */
[----:B------:R2:W-:Y:S01]  /*0690*/  STG.E desc[UR6][R10.64], R14 ;  /* 0x0000000e0a007986 */ /* 0x0005e2000c101906 */
[----:B------:R-:W-:Y:S05]  /*06a0*/  @!P0 BRA `(.L_x_152) ;  /* 0xfffffffc00b48947 */ /* 0x000fea000383ffff */
.L_x_151:
[----:B------:R-:W-:Y:S05]  /*06b0*/  BSYNC.RECONVERGENT B0 ;  /* 0x0000000000007941 */ /* 0x000fea0003800200 */
.L_x_150:
[----:B------:R-:W1:Y:S01]  /*06c0*/  SHFL.DOWN PT, R4, R9, 0x10, 0x1f ;  /* 0x0a001f0009047f89 */ /* 0x000e6200000e0000 */
[----:B------:R-:W-:Y:S02]  /*06d0*/  ISETP.NE.AND P0, PT, R0, RZ, PT ;  /* 0x000000ff0000720c */ /* 0x000fe40003f05270 */
[----:B------:R-:W-:-:S11]  /*06e0*/  ISETP.GT.U32.AND P1, PT, R2, 0x1f, PT ;  /* 0x0000001f0200780c */ /* 0x000fd60003f24070 */
[----:B--2---:R-:W2:Y:S01]  /*06f0*/  @!P0 S2R R14, SR_CgaCtaId ;  /* 0x00000000000e8919 */ /* 0x004ea20000008800 */
[----:B-1----:R-:W-:Y:S01]  /*0700*/  FADD R4, R4, R9 ;  /* 0x0000000904047221 */ /* 0x002fe20000000000 */
[----:B------:R-:W-:-:S04]  /*0710*/  @!P0 MOV R9, 0x400 ;  /* 0x0000040000098802 */ /* 0x000fc80000000f00 */
[----:B------:R-:W1:Y:S01]  /*0720*/  SHFL.DOWN PT, R5, R4, 0x8, 0x1f ;  /* 0x09001f0004057f89 */ /* 0x000e6200000e0000 */
[----:B------:R-:W-:-:S05]  /*0730*/  @!P0 VIADD R9, R9, 0x88 ;  /* 0x0000008809098836 */ /* 0x000fca0000000000 */
[----:B--2---:R-:W-:-:S05]  /*0740*/  @!P0 LEA R9, R14, R9, 0x18 ;  /* 0x000000090e098211 */ /* 0x004fca00078ec0ff */
[----:B------:R-:W-:Y:S02]  /*0750*/  @!P0 IMAD R9, R8, 0x4, R9 ;  /* 0x0000000408098824 */ /* 0x000fe400078e0209 */
[----:B-1----:R-:W-:-:S05]  /*0760*/  FADD R5, R4, R5 ;  /* 0x0000000504057221 */ /* 0x002fca0000000000 */
[----:B------:R-:W1:Y:S02]  /*0770*/  SHFL.DOWN PT, R10, R5, 0x4, 0x1f ;  /* 0x08801f00050a7f89 */ /* 0x000e6400000e0000 */
[----:B-1----:R-:W-:-:S05]  /*0780*/  FADD R10, R5, R10 ;  /* 0x0000000a050a7221 */ /* 0x002fca0000000000 */
[----:B------:R-:W1:Y:S02]  /*0790*/  SHFL.DOWN PT, R11, R10, 0x2, 0x1f ;  /* 0x08401f000a0b7f89 */ /* 0x000e6400000e0000 */
        /* <DEDUP_REMOVED lines=20> */
[----:B--2---:R-:W2:Y:S02]  /*08e0*/  SHFL.DOWN PT, R0, R5, 0x8, 0x1f ;  /* 0x09001f0005007f89 */ /* 0x004ea400000e0000 */
[----:B--2---:R-:W-:-:S05]  /*08f0*/  FADD R0, R5, R0 ;  /* 0x0000000005007221 */ /* 0x004fca0000000000 */
[----:B-1----:R-:W1:Y:S02]  /*0900*/  SHFL.DOWN PT, R9, R0, 0x4, 0x1f ;  /* 0x08801f0000097f89 */ /* 0x002e6400000e0000 */
[----:B-1----:R-:W-:-:S05]  /*0910*/  FADD R9, R0, R9 ;  /* 0x0000000900097221 */ /* 0x002fca0000000000 */
[----:B------:R-:W1:Y:S02]  /*0920*/  SHFL.DOWN PT, R8, R9, 0x2, 0x1f ;  /* 0x08401f0009087f89 */ /* 0x000e6400000e0000 */
[----:B-1----:R-:W-:-:S05]  /*0930*/  FADD R8, R9, R8 ;  /* 0x0000000809087221 */ /* 0x002fca0000000000 */
[----:B------:R1:W2:Y:S02]  /*0940*/  SHFL.DOWN PT, R11, R8, 0x1, 0x1f ;  /* 0x08201f00080b7f89 */ /* 0x0002a400000e0000 */
.L_x_168:
[----:B------:R-:W3:Y:S01]  /*0950*/  @!P0 S2R R5, SR_CgaCtaId ;  /* 0x0000000000058919 */ /* 0x000ee20000008800 */
[----:B------:R-:W-:Y:S01]  /*0960*/  @!P0 MOV R0, 0x400 ;  /* 0x0000040000008802 */ /* 0x000fe20000000f00 */
[----:B--2---:R-:W-:-:S03]  /*0970*/  FADD R11, R8, R11 ;  /* 0x0000000b080b7221 */ /* 0x004fc60000000000 */
[----:B---3--:R-:W-:-:S05]  /*0980*/  @!P0 LEA R0, R5, R0, 0x18 ;  /* 0x0000000005008211 */ /* 0x008fca00078ec0ff */
[----:B------:R2:W-:Y:S02]  /*0990*/  @!P0 STS [R0+0x4], R11 ;  /* 0x0000040b00008388 */ /* 0x0005e40000000800 */
.L_x_153:
[----:B------:R-:W-:Y:S05]  /*09a0*/  WARPSYNC.ALL ;  /* 0x0000000000007948 */ /* 0x000fea0003800000 */
[----:B------:R-:W-:Y:S01]  /*09b0*/  BAR.SYNC.DEFER_BLOCKING 0x0 ;  /* 0x0000000000007b1d */ /* 0x000fe20000010000 */
[----:B------:R-:W-:-:S13]  /*09c0*/  ISETP.GE.U32.AND P0, PT, R2, R3, PT ;  /* 0x000000030200720c */ /* 0x000fda0003f06070 */
        /* <DEDUP_REMOVED lines=11> */
[----:B------:R-:W-:-:S07]  /*0a80*/  MOV R4, 0xaa0 ;  /* 0x00000aa000047802 */ /* 0x000fce0000000f00 */
[----:B01----:R-:W-:Y:S05]  /*0a90*/  CALL.REL.NOINC `($__internal_4_$__cuda_sm20_rcp_rn_f32_slowpath) ;  /* 0x0000000400587944 */ /* 0x003fea0003c00000 */
[----:B------:R-:W-:Y:S05]  /*0aa0*/  BRA `(.L_x_156) ;  /* 0x0000000000107947 */ /* 0x000fea0003800000 */
.L_x_155:
[----:B------:R-:W2:Y:S02]  /*0ab0*/  MUFU.RCP R3, R0 ;  /* 0x0000000000037308 */ /* 0x000ea40000001000 */
[----:B--2---:R-:W-:-:S04]  /*0ac0*/  FFMA R4, R0, R3, -1 ;  /* 0xbf80000000047423 */ /* 0x004fc80000000003 */
[----:B------:R-:W-:-:S04]  /*0ad0*/  FADD.FTZ R4, -R4, -RZ ;  /* 0x800000ff04047221 */ /* 0x000fc80000010100 */
[----:B------:R-:W-:-:S07]  /*0ae0*/  FFMA R3, R3, R4, R3 ;  /* 0x0000000403037223 */ /* 0x000fce0000000003 */
.L_x_156:
[----:B--2---:R-:W-:-:S05]  /*0af0*/  IMAD.WIDE.U32 R4, R2, 0x4, R6 ;  /* 0x0000000402047825 */ /* 0x004fca00078e0006 */
[----:B------:R-:W1:Y:S01]  /*0b00*/  LDG.E R0, desc[UR6][R4.64] ;  /* 0x0000000604007981 */ /* 0x000e62000c1e1900 */
[----:B------:R-:W-:-:S05]  /*0b10*/  VIADD R2, R2, UR4 ;  /* 0x0000000402027c36 */ /* 0x000fca0008000000 */
[----:B------:R-:W-:Y:S01]  /*0b20*/  ISETP.GE.U32.AND P0, PT, R2, UR5, PT ;  /* 0x0000000502007c0c */ /* 0x000fe2000bf06070 */
[----:B-1----:R-:W-:-:S05]  /*0b30*/  FMUL R9, R3, R0 ;  /* 0x0000000003097220 */ /* 0x002fca0000400000 */
[----:B------:R2:W-:Y:S07]  /*0b40*/  STG.E desc[UR6][R4.64], R9 ;  /* 0x0000000904007986 */ /* 0x0005ee000c101906 */
[----:B------:R-:W-:Y:S05]  /*0b50*/  @!P0 BRA `(.L_x_156) ;  /* 0xfffffffc00e48947 */ /* 0x000fea000383ffff */
[----:B------:R-:W-:Y:S05]  /*0b60*/  EXIT ;  /* 0x000000000000794d */ /* 0x000fea0003800000 */
.L_x_149:
[----:B------:R-:W-:Y:S02]  /*0b70*/  HFMA2 R17, -RZ, RZ, 0, 9.5367431640625e-07 ;  /* 0x00000010ff117431 */ /* 0x000fe400000001ff */
[----:B-1----:R-:W-:Y:S02]  /*0b80*/  IMAD.MOV.U32 R16, RZ, RZ, R9 ;  /* 0x000000ffff107224 */ /* 0x002fe400078e0009 */
[----:B------:R-:W-:Y:S02]  /*0b90*/  IMAD.MOV.U32 R18, RZ, RZ, 0x1f ;  /* 0x0000001fff127424 */ /* 0x000fe400078e00ff */
[----:B------:R-:W-:-:S07]  /*0ba0*/  IMAD.MOV.U32 R15, RZ, RZ, -0x1 ;  /* 0xffffffffff0f7424 */ /* 0x000fce00078e00ff */
[----:B0-----:R-:W-:Y:S05]  /*0bb0*/  WARPSYNC.COLLECTIVE R15, `(.L_x_157) ;  /* 0x000000000f087348 */ /* 0x001fea0003c00000 */
[----:B------:R1:W2:Y:S02]  /*0bc0*/  SHFL.DOWN P1, R14, R16, R17, R18 ;  /* 0x08000011100e7389 */ /* 0x0002a40000020012 */
[----:B012---:R-:W-:Y:S05]  /*0bd0*/  ENDCOLLECTIVE ;  /* 0x000000000000791b */ /* 0x007fea0003800000 */
.L_x_157:
[----:B------:R-:W-:Y:S01]  /*0be0*/  IMAD.MOV.U32 R17, RZ, RZ, 0x8 ;  /* 0x00000008ff117424 */ /* 0x000fe200078e00ff */
[----:B------:R-:W-:-:S04]  /*0bf0*/  MOV R10, R14 ;  /* 0x0000000e000a7202 */ /* 0x000fc80000000f00 */
[----:B------:R-:W-:-:S05]  /*0c00*/  FMNMX R10, R10, R9, !PT ;  /* 0x000000090a0a7209 */ /* 0x000fca0007800000 */
[----:B------:R-:W-:-:S07]  /*0c10*/  IMAD.MOV.U32 R16, RZ, RZ, R10 ;  /* 0x000000ffff107224 */ /* 0x000fce00078e000a */
[----:B------:R-:W-:Y:S05]  /*0c20*/  WARPSYNC.COLLECTIVE R15, `(.L_x_158) ;  /* 0x000000000f087348 */ /* 0x000fea0003c00000 */
[----:B------:R0:W1:Y:S02]  /*0c30*/  SHFL.DOWN P1, R14, R16, R17, R18 ;  /* 0x08000011100e7389 */ /* 0x0000640000020012 */
[----:B01----:R-:W-:Y:S05]  /*0c40*/  ENDCOLLECTIVE ;  /* 0x000000000000791b */ /* 0x003fea0003800000 */
.L_x_158:
[----:B------:R-:W-:Y:S01]  /*0c50*/  IMAD.MOV.U32 R17, RZ, RZ, 0x4 ;  /* 0x00000004ff117424 */ /* 0x000fe200078e00ff */
[----:B------:R-:W-:-:S04]  /*0c60*/  MOV R11, R14 ;  /* 0x0000000e000b7202 */ /* 0x000fc80000000f00 */
[----:B------:R-:W-:-:S05]  /*0c70*/  FMNMX R11, R10, R11, !PT ;  /* 0x0000000b0a0b7209 */ /* 0x000fca0007800000 */
[----:B------:R-:W-:-:S07]  /*0c80*/  IMAD.MOV.U32 R16, RZ, RZ, R11 ;  /* 0x000000ffff107224 */ /* 0x000fce00078e000b */
[----:B------:R-:W-:Y:S05]  /*0c90*/  WARPSYNC.COLLECTIVE R15, `(.L_x_159) ;  /* 0x000000000f087348 */ /* 0x000fea0003c00000 */
[----:B------:R0:W1:Y:S02]  /*0ca0*/  SHFL.DOWN P1, R14, R16, R17, R18 ;  /* 0x08000011100e7389 */ /* 0x0000640000020012 */
[----:B01----:R-:W-:Y:S05]  /*0cb0*/  ENDCOLLECTIVE ;  /* 0x000000000000791b */ /* 0x003fea0003800000 */
.L_x_159:
[----:B------:R-:W-:Y:S01]  /*0cc0*/  IMAD.MOV.U32 R17, RZ, RZ, 0x2 ;  /* 0x00000002ff117424 */ /* 0x000fe200078e00ff */
[----:B------:R-:W-:-:S04]  /*0cd0*/  MOV R12, R14 ;  /* 0x0000000e000c7202 */ /* 0x000fc80000000f00 */
[----:B------:R-:W-:-:S05]  /*0ce0*/  FMNMX R12, R11, R12, !PT ;  /* 0x0000000c0b0c7209 */ /* 0x000fca0007800000 */
[----:B------:R-:W-:-:S07]  /*0cf0*/  IMAD.MOV.U32 R16, RZ, RZ, R12 ;  /* 0x000000ffff107224 */ /* 0x000fce00078e000c */
[----:B------:R-:W-:Y:S05]  /*0d00*/  WARPSYNC.COLLECTIVE R15, `(.L_x_160) ;  /* 0x000000000f087348 */ /* 0x000fea0003c00000 */
[----:B------:R0:W1:Y:S02]  /*0d10*/  SHFL.DOWN P1, R14, R16, R17, R18 ;  /* 0x08000011100e7389 */ /* 0x0000640000020012 */
[----:B01----:R-:W-:Y:S05]  /*0d20*/  ENDCOLLECTIVE ;  /* 0x000000000000791b */ /* 0x003fea0003800000 */
.L_x_160:
[----:B------:R-:W-:Y:S01]  /*0d30*/  IMAD.MOV.U32 R17, RZ, RZ, 0x1 ;  /* 0x00000001ff117424 */ /* 0x000fe200078e00ff */
[----:B------:R-:W-:-:S04]  /*0d40*/  MOV R13, R14 ;  /* 0x0000000e000d7202 */ /* 0x000fc80000000f00 */
[----:B------:R-:W-:-:S05]  /*0d50*/  FMNMX R13, R12, R13, !PT ;  /* 0x0000000d0c0d7209 */ /* 0x000fca0007800000 */
[----:B------:R-:W-:-:S07]  /*0d60*/  IMAD.MOV.U32 R16, RZ, RZ, R13 ;  /* 0x000000ffff107224 */ /* 0x000fce00078e000d */
[----:B------:R-:W-:Y:S05]  /*0d70*/  WARPSYNC.COLLECTIVE R15, `(.L_x_161) ;  /* 0x000000000f087348 */ /* 0x000fea0003c00000 */
[----:B------:R0:W1:Y:S02]  /*0d80*/  SHFL.DOWN P1, R14, R16, R17, R18 ;  /* 0x08000011100e7389 */ /* 0x0000640000020012 */
[----:B01----:R-:W-:Y:S05]  /*0d90*/  ENDCOLLECTIVE ;  /* 0x000000000000791b */ /* 0x003fea0003800000 */
.L_x_161:
[----:B------:R-:W-:Y:S05]  /*0da0*/  BRA `(.L_x_162) ;  /* 0xfffffff400ac7947 */ /* 0x000fea000383ffff */
.L_x_154:
[----:B---3--:R-:W-:Y:S01]  /*0db0*/  MOV R16, R4 ;  /* 0x0000000400107202 */ /* 0x008fe20000000f00 */
[----:B------:R-:W-:Y:S01]  /*0dc0*/  IMAD.MOV.U32 R17, RZ, RZ, 0x10 ;  /* 0x00000010ff117424 */ /* 0x000fe200078e00ff */
[----:B------:R-:W-:Y:S01]  /*0dd0*/  MOV R15, 0xffffffff ;  /* 0xffffffff000f7802 */ /* 0x000fe20000000f00 */
[----:B------:R-:W-:-:S07]  /*0de0*/  IMAD.MOV.U32 R18, RZ, RZ, 0x1f ;  /* 0x0000001fff127424 */ /* 0x000fce00078e00ff */
[----:B012---:R-:W-:Y:S05]  /*0df0*/  WARPSYNC.COLLECTIVE R15, `(.L_x_163) ;  /* 0x000000000f087348 */ /* 0x007fea0003c00000 */
[----:B------:R3:W4:Y:S02]  /*0e00*/  SHFL.DOWN P1, R14, R16, R17, R18 ;  /* 0x08000011100e7389 */ /* 0x0007240000020012 */
[----:B01234-:R-:W-:Y:S05]  /*0e10*/  ENDCOLLECTIVE ;  /* 0x000000000000791b */ /* 0x01ffea0003800000 */
.L_x_163:
[----:B------:R-:W-:Y:S02]  /*0e20*/  HFMA2 R17, -RZ, RZ, 0, 4.76837158203125e-07 ;  /* 0x00000008ff117431 */ /* 0x000fe400000001ff */
[----:B------:R-:W-:-:S04]  /*0e30*/  IMAD.MOV.U32 R5, RZ, RZ, R14 ;  /* 0x000000ffff057224 */ /* 0x000fc800078e000e */
[----:B------:R-:W-:-:S04]  /*0e40*/  FADD R5, R5, R4 ;  /* 0x0000000405057221 */ /* 0x000fc80000000000 */
[----:B------:R-:W-:-:S07]  /*0e50*/  IMAD.MOV.U32 R16, RZ, RZ, R5 ;  /* 0x000000ffff107224 */ /* 0x000fce00078e0005 */
[----:B------:R-:W-:Y:S05]  /*0e60*/  WARPSYNC.COLLECTIVE R15, `(.L_x_164) ;  /* 0x000000000f087348 */ /* 0x000fea0003c00000 */
[----:B------:R0:W1:Y:S02]  /*0e70*/  SHFL.DOWN P1, R14, R16, R17, R18 ;  /* 0x08000011100e7389 */ /* 0x0000640000020012 */
[----:B01----:R-:W-:Y:S05]  /*0e80*/  ENDCOLLECTIVE ;  /* 0x000000000000791b */ /* 0x003fea0003800000 */
.L_x_164:
[----:B------:R-:W-:Y:S01]  /*0e90*/  MOV R17, 0x4 ;  /* 0x0000000400117802 */ /* 0x000fe20000000f00 */
[----:B------:R-:W-:-:S04]  /*0ea0*/  IMAD.MOV.U32 R0, RZ, RZ, R14 ;  /* 0x000000ffff007224 */ /* 0x000fc800078e000e */
[----:B------:R-:W-:-:S04]  /*0eb0*/  FADD R0, R5, R0 ;  /* 0x0000000005007221 */ /* 0x000fc80000000000 */
[----:B------:R-:W-:-:S07]  /*0ec0*/  IMAD.MOV.U32 R16, RZ, RZ, R0 ;  /* 0x000000ffff107224 */ /* 0x000fce00078e0000 */
[----:B------:R-:W-:Y:S05]  /*0ed0*/  WARPSYNC.COLLECTIVE R15, `(.L_x_165) ;  /* 0x000000000f087348 */ /* 0x000fea0003c00000 */
[----:B------:R0:W1:Y:S02]  /*0ee0*/  SHFL.DOWN P1, R14, R16, R17, R18 ;  /* 0x08000011100e7389 */ /* 0x0000640000020012 */
[----:B01----:R-:W-:Y:S05]  /*0ef0*/  ENDCOLLECTIVE ;  /* 0x000000000000791b */ /* 0x003fea0003800000 */
.L_x_165:
[----:B------:R-:W-:Y:S02]  /*0f00*/  HFMA2 R17, -RZ, RZ, 0, 1.1920928955078125e-07 ;  /* 0x00000002ff117431 */ /* 0x000fe400000001ff */
[----:B------:R-:W-:-:S04]  /*0f10*/  IMAD.MOV.U32 R9, RZ, RZ, R14 ;  /* 0x000000ffff097224 */ /* 0x000fc800078e000e */
[----:B------:R-:W-:-:S04]  /*0f20*/  FADD R9, R0, R9 ;  /* 0x0000000900097221 */ /* 0x000fc80000000000 */
[----:B------:R-:W-:-:S07]  /*0f30*/  IMAD.MOV.U32 R16, RZ, RZ, R9 ;  /* 0x000000ffff107224 */ /* 0x000fce00078e0009 */
[----:B------:R-:W-:Y:S05]  /*0f40*/  WARPSYNC.COLLECTIVE R15, `(.L_x_166) ;  /* 0x000000000f087348 */ /* 0x000fea0003c00000 */
[----:B------:R0:W1:Y:S02]  /*0f50*/  SHFL.DOWN P1, R14, R16, R17, R18 ;  /* 0x08000011100e7389 */ /* 0x0000640000020012 */
[----:B01----:R-:W-:Y:S05]  /*0f60*/  ENDCOLLECTIVE ;  /* 0x000000000000791b */ /* 0x003fea0003800000 */
.L_x_166:
[----:B------:R-:W-:Y:S01]  /*0f70*/  MOV R17, 0x1 ;  /* 0x0000000100117802 */ /* 0x000fe20000000f00 */
[----:B------:R-:W-:-:S04]  /*0f80*/  IMAD.MOV.U32 R8, RZ, RZ, R14 ;  /* 0x000000ffff087224 */ /* 0x000fc800078e000e */
[----:B------:R-:W-:-:S04]  /*0f90*/  FADD R8, R9, R8 ;  /* 0x0000000809087221 */ /* 0x000fc80000000000 */
[----:B------:R-:W-:-:S07]  /*0fa0*/  IMAD.MOV.U32 R16, RZ, RZ, R8 ;  /* 0x000000ffff107224 */ /* 0x000fce00078e0008 */
[----:B------:R-:W-:Y:S05]  /*0fb0*/  WARPSYNC.COLLECTIVE R15, `(.L_x_167) ;  /* 0x000000000f087348 */ /* 0x000fea0003c00000 */
[----:B------:R0:W1:Y:S02]  /*0fc0*/  SHFL.DOWN P1, R14, R16, R17, R18 ;  /* 0x08000011100e7389 */ /* 0x0000640000020012 */
[----:B01----:R-:W-:Y:S05]  /*0fd0*/  ENDCOLLECTIVE ;  /* 0x000000000000791b */ /* 0x003fea0003800000 */
.L_x_167:
[----:B------:R-:W-:Y:S01]  /*0fe0*/  IMAD.MOV.U32 R11, RZ, RZ, R14 ;  /* 0x000000ffff0b7224 */ /* 0x000fe200078e000e */
[----:B------:R-:W-:Y:S06]  /*0ff0*/  BRA `(.L_x_168) ;  /* 0xfffffff800547947 */ /* 0x000fec000383ffff */
        .weak           $__internal_4_$__cuda_sm20_rcp_rn_f32_slowpath
        .type           $__internal_4_$__cuda_sm20_rcp_rn_f32_slowpath,@function
        .size           $__internal_4_$__cuda_sm20_rcp_rn_f32_slowpath,(.L_x_177 - $__internal_4_$__cuda_sm20_rcp_rn_f32_slowpath)
$__internal_4_$__cuda_sm20_rcp_rn_f32_slowpath:
[----:B------:R-:W-:-:S05]  /*1000*/  IMAD.SHL.U32 R3, R0, 0x2, RZ ;  /* 0x0000000200037824 */ /* 0x000fca00078e00ff */
[----:B------:R-:W-:-:S04]  /*1010*/  SHF.R.U32.HI R3, RZ, 0x18, R3 ;  /* 0x00000018ff037819 */ /* 0x000fc80000011603 */
        /* <DEDUP_REMOVED lines=13> */
.L_x_169:
[----:B------:R-:W-:-:S05]  /*10f0*/  VIADD R5, R3, 0xffffff03 ;  /* 0xffffff0303057836 */ /* 0x000fca0000000000 */
[----:B------:R-:W-:-:S13]  /*1100*/  ISETP.GT.U32.AND P0, PT, R5, 0x1, PT ;  /* 0x000000010500780c */ /* 0x000fda0003f04070 */
[----:B------:R-:W-:Y:S05]  /*1110*/  @P0 BRA `(.L_x_171) ;  /* 0x0000000000780947 */ /* 0x000fea0003800000 */
[----:B------:R-:W-:Y:S01]  /*1120*/  LOP3.LUT R8, R0, 0x7fffff, RZ, 0xc0, !PT ;  /* 0x007fffff00087812 */ /* 0x000fe200078ec0ff */
[----:B------:R-:W-:Y:S02]  /*1130*/  IMAD.MOV.U32 R12, RZ, RZ, 0x3 ;  /* 0x00000003ff0c7424 */ /* 0x000fe400078e00ff */
[----:B------:R-:W-:Y:S01]  /*1140*/  VIADD R3, R3, 0xffffff04 ;  /* 0xffffff0403037836 */ /* 0x000fe20000000000 */
        /* <DEDUP_REMOVED lines=23> */
[----:B------:R-:W-:-:S05]  /*12c0*/  @!P0 IADD3 R3, PT, PT, R3, 0x1, RZ ;  /* 0x0000000103038810 */ /* 0x000fca0007ffe0ff */
[----:B------:R-:W-:-:S05]  /*12d0*/  @!P1 IMAD.SHL.U32 R3, R3, 0x2, RZ ;  /* 0x0000000203039824 */ /* 0x000fca00078e00ff */
[----:B------:R-:W-:Y:S01]  /*12e0*/  LOP3.LUT R3, R3, 0x80000000, R0, 0xf8, !PT ;  /* 0x8000000003037812 */ /* 0x000fe200078ef800 */
[----:B------:R-:W-:Y:S06]  /*12f0*/  BRA `(.L_x_170) ;  /* 0x0000000000047947 */ /* 0x000fec0003800000 */
.L_x_171:
[----:B------:R0:W1:Y:S02]  /*1300*/  MUFU.RCP R3, R0 ;  /* 0x0000000000037308 */ /* 0x0000640000001000 */
.L_x_170:
[----:B------:R-:W-:-:S04]  /*1310*/  HFMA2 R5, -RZ, RZ, 0, 0 ;  /* 0x00000000ff057431 */ /* 0x000fc800000001ff */
[----:B0123--:R-:W-:Y:S05]  /*1320*/  RET.REL.NODEC R4 `(lux_softmax_f32_kernel) ;  /* 0xffffffec04347950 */ /* 0x00ffea0003c3ffff */
.L_x_172:
        /* <DEDUP_REMOVED lines=13> */
.L_x_177:


//--------------------- .nv.shared.lux_softmax_backward_f32_kernel --------------------------
	.section	.nv.shared.lux_softmax_backward_f32_kernel,"aw",@nobits
	.sectionflags	@""
	.align	4
.nv.shared.lux_softmax_backward_f32_kernel:
	.zero		1156


//--------------------- .nv.shared.reserved.0     --------------------------
	.section	.nv.shared.reserved.0,"aw",@nobits
	.weak		__nv_reservedSMEM_offset_0_alias
	.size		__nv_reservedSMEM_offset_0_alias, 0, 64
	.other		__nv_reservedSMEM_offset_0_alias,@"STO_CUDA_RESERVED_SHARED STV_DEFAULT"
__nv_reservedSMEM_offset_0_alias:
	.zero		0
	.zero		64


//--------------------- .nv.shared.lux_softmax_temperature_f32_kernel --------------------------
	.section	.nv.shared.lux_softmax_temperature_f32_kernel,"aw",@nobits
	.sectionflags	@""
	.align	4
.nv.shared.lux_softmax_temperature_f32_kernel:
	.zero		1288


//--------------------- .nv.shared.lux_log_softmax_f32_kernel --------------------------
	.section	.nv.shared.lux_log_softmax_f32_kernel,"aw",@nobits
	.sectionflags	@""
	.align	4
.nv.shared.lux_log_softmax_f32_kernel:
	.zero		1288


//--------------------- .nv.shared.lux_softmax_inplace_f32_kernel --------------------------
	.section	.nv.shared.lux_softmax_inplace_f32_kernel,"aw",@nobits
	.sectionflags	@""
	.align	4
.nv.shared.lux_softmax_inplace_f32_kernel:
	.zero		1160


//--------------------- .nv.shared.lux_softmax_f16_kernel --------------------------
	.section	.nv.shared.lux_softmax_f16_kernel,"aw",@nobits
	.sectionflags	@""
	.align	4
.nv.shared.lux_softmax_f16_kernel:
	.zero		1288


//--------------------- .nv.shared.lux_softmax_online_f32_kernel --------------------------
	.section	.nv.shared.lux_softmax_online_f32_kernel,"aw",@nobits
	.sectionflags	@""
	.align	4
.nv.shared.lux_softmax_online_f32_kernel:
	.zero		1288


//--------------------- .nv.shared.lux_softmax_f32_kernel --------------------------
	.section	.nv.shared.lux_softmax_f32_kernel,"aw",@nobits
	.sectionflags	@""
	.align	4
.nv.shared.lux_softmax_f32_kernel:
	.zero		1288


//--------------------- .nv.constant0.lux_softmax_backward_f32_kernel --------------------------
	.section	.nv.constant0.lux_softmax_backward_f32_kernel,"a",@progbits
	.sectionflags	@""
	.align	4
.nv.constant0.lux_softmax_backward_f32_kernel:
	.zero		928


//--------------------- .nv.constant0.lux_softmax_temperature_f32_kernel --------------------------
	.section	.nv.constant0.lux_softmax_temperature_f32_kernel,"a",@progbits
	.sectionflags	@""
	.align	4
.nv.constant0.lux_softmax_temperature_f32_kernel:
	.zero		924


//--------------------- .nv.constant0.lux_log_softmax_f32_kernel --------------------------
	.section	.nv.constant0.lux_log_softmax_f32_kernel,"a",@progbits
	.sectionflags	@""
	.align	4
.nv.constant0.lux_log_softmax_f32_kernel:
	.zero		920


//--------------------- .nv.constant0.lux_softmax_inplace_f32_kernel --------------------------
	.section	.nv.constant0.lux_softmax_inplace_f32_kernel,"a",@progbits
	.sectionflags	@""
	.align	4
.nv.constant0.lux_softmax_inplace_f32_kernel:
	.zero		912


//--------------------- .nv.constant0.lux_softmax_f16_kernel --------------------------
	.section	.nv.constant0.lux_softmax_f16_kernel,"a",@progbits
	.sectionflags	@""
	.align	4
.nv.constant0.lux_softmax_f16_kernel:
	.zero		920


//--------------------- .nv.constant0.lux_softmax_online_f32_kernel --------------------------
	.section	.nv.constant0.lux_softmax_online_f32_kernel,"a",@progbits
	.sectionflags	@""
	.align	4
.nv.constant0.lux_softmax_online_f32_kernel:
	.zero		920


//--------------------- .nv.constant0.lux_softmax_f32_kernel --------------------------
	.section	.nv.constant0.lux_softmax_f32_kernel,"a",@progbits
	.sectionflags	@""
	.align	4
.nv.constant0.lux_softmax_f32_kernel:
	.zero		920


//--------------------- SYMBOLS --------------------------

	.type		.nv.reservedSmem.offset0,@object
	.size		.nv.reservedSmem.offset0,0x4
	.type		.nv.reservedSmem.cap,@object
	.size		.nv.reservedSmem.cap,0x4
